	.target	sm_80

	.elftype	@"ET_EXEC"


//--------------------- .note.nv.tkinfo           --------------------------
	.section	.note.nv.tkinfo,"",@"SHT_NOTE"
	.sectionflags	@"SHF_NOTE_NV_TKINFO"
	.tkinfo
        /*0018*/ 	.word	0x00000002
        /*0030*/ 	.string	""
        /*0030*/ 	.string	"ptxas"
        /*0030*/ 	.string	"Cuda compilation tools, release 13.0, V13.0.88"
        /*0030*/ 	.string	"Build cuda_13.0.r13.0/compiler.36424714_0"
        /*0030*/ 	.string	"-v  -suppress-debug-info  -lineinfo  -arch sm_80 "



//--------------------- .note.nv.cuinfo           --------------------------
	.section	.note.nv.cuinfo,"",@"SHT_NOTE"
	.sectionflags	@"SHF_NOTE_NV_CUINFO"
        /*0018*/ 	.short	0x0002
        /*001a*/ 	.short	0x0050
        /*001c*/ 	.short	0x0082
	.zero		2


//--------------------- .nv.info                  --------------------------
	.section	.nv.info,"",@"SHT_CUDA_INFO"
	.align	4


	//----- nvinfo : EIATTR_REGCOUNT
	.align		4
        /*0000*/ 	.byte	0x04, 0x2f
        /*0002*/ 	.short	(.L_1 - .L_0)
	.align		4
.L_0:
        /*0004*/ 	.word	index@(matmul_kernel)
        /*0008*/ 	.word	0x000000ff


	//----- nvinfo : EIATTR_FRAME_SIZE
	.align		4
.L_1:
        /*000c*/ 	.byte	0x04, 0x11
        /*000e*/ 	.short	(.L_3 - .L_2)
	.align		4
.L_2:
        /*0010*/ 	.word	index@(matmul_kernel)
        /*0014*/ 	.word	0x00000000


	//----- nvinfo : EIATTR_MIN_STACK_SIZE
	.align		4
.L_3:
        /*0018*/ 	.byte	0x04, 0x12
        /*001a*/ 	.short	(.L_5 - .L_4)
	.align		4
.L_4:
        /*001c*/ 	.word	index@(matmul_kernel)
        /*0020*/ 	.word	0x00000000
.L_5:


//--------------------- .nv.info.matmul_kernel    --------------------------
	.section	.nv.info.matmul_kernel,"",@"SHT_CUDA_INFO"
	.sectionflags	@""
	.align	4


	//----- nvinfo : EIATTR_CUDA_API_VERSION
	.align		4
        /*0000*/ 	.byte	0x04, 0x37
        /*0002*/ 	.short	(.L_7 - .L_6)
.L_6:
        /*0004*/ 	.word	0x00000082


	//----- nvinfo : EIATTR_SW2861232_WAR
	.align		4
.L_7:
        /*0008*/ 	.byte	0x01, 0x35
	.zero		2


	//----- nvinfo : EIATTR_PARAM_CBANK
	.align		4
        /*000c*/ 	.byte	0x04, 0x0a
        /*000e*/ 	.short	(.L_9 - .L_8)
	.align		4
.L_8:
        /*0010*/ 	.word	index@(.nv.constant0.matmul_kernel)
        /*0014*/ 	.short	0x0160
        /*0016*/ 	.short	0x0050


	//----- nvinfo : EIATTR_CBANK_PARAM_SIZE
	.align		4
.L_9:
        /*0018*/ 	.byte	0x03, 0x19
        /*001a*/ 	.short	0x0050


	//----- nvinfo : EIATTR_KPARAM_INFO
	.align		4
        /*001c*/ 	.byte	0x04, 0x17
        /*001e*/ 	.short	(.L_11 - .L_10)
.L_10:
        /*0020*/ 	.word	0x00000000
        /*0024*/ 	.short	0x000d
        /*0026*/ 	.short	0x0048
        /*0028*/ 	.byte	0x00, 0xf4, 0x21, 0x00


	//----- nvinfo : EIATTR_KPARAM_INFO
	.align		4
.L_11:
        /*002c*/ 	.byte	0x04, 0x17
        /*002e*/ 	.short	(.L_13 - .L_12)
.L_12:
        /*0030*/ 	.word	0x00000000
        /*0034*/ 	.short	0x000c
        /*0036*/ 	.short	0x0040
        /*0038*/ 	.byte	0x00, 0xf4, 0x21, 0x00


	//----- nvinfo : EIATTR_KPARAM_INFO
	.align		4
.L_13:
        /*003c*/ 	.byte	0x04, 0x17
        /*003e*/ 	.short	(.L_15 - .L_14)
.L_14:
        /*0040*/ 	.word	0x00000000
        /*0044*/ 	.short	0x000b
        /*0046*/ 	.short	0x0038
        /*0048*/ 	.byte	0x00, 0xf0, 0x11, 0x00


	//----- nvinfo : EIATTR_KPARAM_INFO
	.align		4
.L_15:
        /*004c*/ 	.byte	0x04, 0x17
        /*004e*/ 	.short	(.L_17 - .L_16)
.L_16:
        /*0050*/ 	.word	0x00000000
        /*0054*/ 	.short	0x000a
        /*0056*/ 	.short	0x0034
        /*0058*/ 	.byte	0x00, 0xf0, 0x11, 0x00


	//----- nvinfo : EIATTR_KPARAM_INFO
	.align		4
.L_17:
        /*005c*/ 	.byte	0x04, 0x17
        /*005e*/ 	.short	(.L_19 - .L_18)
.L_18:
        /*0060*/ 	.word	0x00000000
        /*0064*/ 	.short	0x0009
        /*0066*/ 	.short	0x0030
        /*0068*/ 	.byte	0x00, 0xf0, 0x11, 0x00


	//----- nvinfo : EIATTR_KPARAM_INFO
	.align		4
.L_19:
        /*006c*/ 	.byte	0x04, 0x17
        /*006e*/ 	.short	(.L_21 - .L_20)
.L_20:
        /*0070*/ 	.word	0x00000000
        /*0074*/ 	.short	0x0008
        /*0076*/ 	.short	0x002c
        /*0078*/ 	.byte	0x00, 0xf0, 0x11, 0x00


	//----- nvinfo : EIATTR_KPARAM_INFO
	.align		4
.L_21:
        /*007c*/ 	.byte	0x04, 0x17
        /*007e*/ 	.short	(.L_23 - .L_22)
.L_22:
        /*0080*/ 	.word	0x00000000
        /*0084*/ 	.short	0x0007
        /*0086*/ 	.short	0x0028
        /*0088*/ 	.byte	0x00, 0xf0, 0x11, 0x00


	//----- nvinfo : EIATTR_KPARAM_INFO
	.align		4
.L_23:
        /*008c*/ 	.byte	0x04, 0x17
        /*008e*/ 	.short	(.L_25 - .L_24)
.L_24:
        /*0090*/ 	.word	0x00000000
        /*0094*/ 	.short	0x0006
        /*0096*/ 	.short	0x0024
        /*0098*/ 	.byte	0x00, 0xf0, 0x11, 0x00


	//----- nvinfo : EIATTR_KPARAM_INFO
	.align		4
.L_25:
        /*009c*/ 	.byte	0x04, 0x17
        /*009e*/ 	.short	(.L_27 - .L_26)
.L_26:
        /*00a0*/ 	.word	0x00000000
        /*00a4*/ 	.short	0x0005
        /*00a6*/ 	.short	0x0020
        /*00a8*/ 	.byte	0x00, 0xf0, 0x11, 0x00


	//----- nvinfo : EIATTR_KPARAM_INFO
	.align		4
.L_27:
        /*00ac*/ 	.byte	0x04, 0x17
        /*00ae*/ 	.short	(.L_29 - .L_28)
.L_28:
        /*00b0*/ 	.word	0x00000000
        /*00b4*/ 	.short	0x0004
        /*00b6*/ 	.short	0x001c
        /*00b8*/ 	.byte	0x00, 0xf0, 0x11, 0x00


	//----- nvinfo : EIATTR_KPARAM_INFO
	.align		4
.L_29:
        /*00bc*/ 	.byte	0x04, 0x17
        /*00be*/ 	.short	(.L_31 - .L_30)
.L_30:
        /*00c0*/ 	.word	0x00000000
        /*00c4*/ 	.short	0x0003
        /*00c6*/ 	.short	0x0018
        /*00c8*/ 	.byte	0x00, 0xf0, 0x11, 0x00


	//----- nvinfo : EIATTR_KPARAM_INFO
	.align		4
.L_31:
        /*00cc*/ 	.byte	0x04, 0x17
        /*00ce*/ 	.short	(.L_33 - .L_32)
.L_32:
        /*00d0*/ 	.word	0x00000000
        /*00d4*/ 	.short	0x0002
        /*00d6*/ 	.short	0x0010
        /*00d8*/ 	.byte	0x00, 0xf4, 0x21, 0x00


	//----- nvinfo : EIATTR_KPARAM_INFO
	.align		4
.L_33:
        /*00dc*/ 	.byte	0x04, 0x17
        /*00de*/ 	.short	(.L_35 - .L_34)
.L_34:
        /*00e0*/ 	.word	0x00000000
        /*00e4*/ 	.short	0x0001
        /*00e6*/ 	.short	0x0008
        /*00e8*/ 	.byte	0x00, 0xf4, 0x21, 0x00


	//----- nvinfo : EIATTR_KPARAM_INFO
	.align		4
.L_35:
        /*00ec*/ 	.byte	0x04, 0x17
        /*00ee*/ 	.short	(.L_37 - .L_36)
.L_36:
        /*00f0*/ 	.word	0x00000000
        /*00f4*/ 	.short	0x0000
        /*00f6*/ 	.short	0x0000
        /*00f8*/ 	.byte	0x00, 0xf4, 0x21, 0x00


	//----- nvinfo : EIATTR_MAXREG_COUNT
	.align		4
.L_37:
        /*00fc*/ 	.byte	0x03, 0x1b
        /*00fe*/ 	.short	0x00ff


	//----- nvinfo : EIATTR_NUM_BARRIERS
	.align		4
        /*0100*/ 	.byte	0x02, 0x4c
        /*0102*/ 	.byte	0x01
	.zero		1


	//----- nvinfo : EIATTR_MERCURY_ISA_VERSION
	.align		4
        /*0104*/ 	.byte	0x03, 0x5f
        /*0106*/ 	.short	0x0000


	//----- nvinfo : EIATTR_EXIT_INSTR_OFFSETS
	.align		4
        /*0108*/ 	.byte	0x04, 0x1c
        /*010a*/ 	.short	(.L_39 - .L_38)


	//   ....[0]....
.L_38:
        /*010c*/ 	.word	0x00006f10


	//   ....[1]....
        /*0110*/ 	.word	0x00006f40


	//----- nvinfo : EIATTR_REQNTID
	.align		4
.L_39:
        /*0114*/ 	.byte	0x04, 0x10
        /*0116*/ 	.short	(.L_41 - .L_40)
.L_40:
        /*0118*/ 	.word	0x00000080
        /*011c*/ 	.word	0x00000001
        /*0120*/ 	.word	0x00000001
.L_41:


//--------------------- .nv.callgraph             --------------------------
	.section	.nv.callgraph,"",@"SHT_CUDA_CALLGRAPH"
	.align	4
	.sectionentsize	8
	.align		4
        /*0000*/ 	.word	0x00000000
	.align		4
        /*0004*/ 	.word	0xffffffff
	.align		4
        /*0008*/ 	.word	0x00000000
	.align		4
        /*000c*/ 	.word	0xfffffffe
	.align		4
        /*0010*/ 	.word	0x00000000
	.align		4
        /*0014*/ 	.word	0xfffffffd
	.align		4
        /*0018*/ 	.word	0x00000000
	.align		4
        /*001c*/ 	.word	0xfffffffc


//--------------------- .nv.rel.action            --------------------------
	.section	.nv.rel.action,"",@"SHT_CUDA_RELOCINFO"
	.align	8
	.sectionentsize	8
        /*0000*/ 	.byte	0x73, 0x00, 0x00, 0x00, 0x00, 0x00, 0x00, 0x00, 0x00, 0x00, 0x00, 0x11, 0x25, 0x00, 0x05, 0x36


//--------------------- .nv.constant0.matmul_kernel --------------------------
	.section	.nv.constant0.matmul_kernel,"a",@progbits
	.sectionflags	@""
	.align	4
.nv.constant0.matmul_kernel:
	.zero		432


//--------------------- .text.matmul_kernel       --------------------------
	.section	.text.matmul_kernel,"ax",@progbits
	.sectioninfo	@"SHI_REGISTERS=255"
	.align	128
        .global         matmul_kernel
        .type           matmul_kernel,@function
        .size           matmul_kernel,(.L_x_5 - matmul_kernel)
        .other          matmul_kernel,@"STO_CUDA_ENTRY STV_DEFAULT"
matmul_kernel:
.text.matmul_kernel:
[----:B------:R-:W-:Y:S02]  /*0000*/  IMAD.MOV.U32 R1, RZ, RZ, c[0x0][0x28] ;  /* 0x00000a00ff017624 */ /* 0x000fe400078e00ff */
[----:B------:R-:W-:Y:S01]  /*0010*/  IMAD.MOV.U32 R0, RZ, RZ, c[0x0][0x17c] ;  /* 0x00005f00ff007624 */ /* 0x000fe200078e00ff */
[----:B------:R-:W0:Y:S01]  /*0020*/  S2R R5, SR_CTAID.X ;  /* 0x0000000000057919 */ /* 0x000e220000002500 */
[----:B------:R-:W-:Y:S01]  /*0030*/  IMAD.MOV.U32 R192, RZ, RZ, c[0x0][0x180] ;  /* 0x00006000ffc07624 */ /* 0x000fe200078e00ff */
[----:B------:R-:W-:Y:S02]  /*0040*/  ULDC UR4, c[0x0][0x180] ;  /* 0x0000600000047ab9 */ /* 0x000fe40000000800 */
[----:B------:R-:W-:Y:S01]  /*0050*/  IADD3 R0, R0, 0x7f, RZ ;  /* 0x0000007f00007810 */ /* 0x000fe20007ffe0ff */
[----:B------:R-:W-:Y:S01]  /*0060*/  ULDC.64 UR6, c[0x0][0x118] ;  /* 0x0000460000067ab9 */ /* 0x000fe20000000a00 */
[----:B------:R-:W-:Y:S02]  /*0070*/  IADD3 R192, R192, 0x3f, RZ ;  /* 0x0000003fc0c07810 */ /* 0x000fe40007ffe0ff */
[----:B------:R-:W-:-:S04]  /*0080*/  SHF.R.S32.HI R3, RZ, 0x1f, R0 ;  /* 0x0000001fff037819 */ /* 0x000fc80000011400 */
[----:B------:R-:W-:-:S04]  /*0090*/  LEA.HI R3, R3, R0, RZ, 0x7 ;  /* 0x0000000003037211 */ /* 0x000fc800078f38ff */
[----:B------:R-:W-:-:S05]  /*00a0*/  SHF.R.S32.HI R3, RZ, 0x7, R3 ;  /* 0x00000007ff037819 */ /* 0x000fca0000011403 */
[----:B------:R-:W-:Y:S01]  /*00b0*/  IMAD.SHL.U32 R4, R3, 0x8, RZ ;  /* 0x0000000803047824 */ /* 0x000fe200078e00ff */
[----:B0-----:R-:W-:-:S04]  /*00c0*/  IABS R8, R5 ;  /* 0x0000000500087213 */ /* 0x001fc80000000000 */
[-C--:B------:R-:W-:Y:S02]  /*00d0*/  IABS R7, R4.reuse ;  /* 0x0000000400077213 */ /* 0x080fe40000000000 */
[----:B------:R-:W-:Y:S02]  /*00e0*/  IABS R10, R4 ;  /* 0x00000004000a7213 */ /* 0x000fe40000000000 */
[----:B------:R-:W0:Y:S08]  /*00f0*/  I2F.RP R0, R7 ;  /* 0x0000000700007306 */ /* 0x000e300000209400 */
[----:B0-----:R-:W0:Y:S02]  /*0100*/  MUFU.RCP R0, R0 ;  /* 0x0000000000007308 */ /* 0x001e240000001000 */
[----:B0-----:R-:W-:Y:S01]  /*0110*/  IADD3 R2, R0, 0xffffffe, RZ ;  /* 0x0ffffffe00027810 */ /* 0x001fe20007ffe0ff */
[----:B------:R-:W-:-:S05]  /*0120*/  IMAD.MOV R0, RZ, RZ, -R10 ;  /* 0x000000ffff007224 */ /* 0x000fca00078e0a0a */
[----:B------:R0:W1:Y:S02]  /*0130*/  F2I.FTZ.U32.TRUNC.NTZ R3, R2 ;  /* 0x0000000200037305 */ /* 0x000064000021f000 */
[----:B0-----:R-:W-:Y:S02]  /*0140*/  IMAD.MOV.U32 R2, RZ, RZ, RZ ;  /* 0x000000ffff027224 */ /* 0x001fe400078e00ff */
[----:B-1----:R-:W-:-:S04]  /*0150*/  IMAD.MOV R6, RZ, RZ, -R3 ;  /* 0x000000ffff067224 */ /* 0x002fc800078e0a03 */
[----:B------:R-:W-:Y:S02]  /*0160*/  IMAD R9, R6, R7, RZ ;  /* 0x0000000706097224 */ /* 0x000fe400078e02ff */
[----:B------:R-:W-:Y:S02]  /*0170*/  IMAD.MOV.U32 R6, RZ, RZ, R8 ;  /* 0x000000ffff067224 */ /* 0x000fe400078e0008 */
[----:B------:R-:W-:-:S06]  /*0180*/  IMAD.HI.U32 R3, R3, R9, R2 ;  /* 0x0000000903037227 */ /* 0x000fcc00078e0002 */
[----:B------:R-:W-:-:S04]  /*0190*/  IMAD.HI.U32 R3, R3, R6, RZ ;  /* 0x0000000603037227 */ /* 0x000fc800078e00ff */
[----:B------:R-:W-:-:S05]  /*01a0*/  IMAD R0, R3, R0, R6 ;  /* 0x0000000003007224 */ /* 0x000fca00078e0206 */
[----:B------:R-:W-:-:S13]  /*01b0*/  ISETP.GT.U32.AND P1, PT, R7, R0, PT ;  /* 0x000000000700720c */ /* 0x000fda0003f24070 */
[----:B------:R-:W-:Y:S01]  /*01c0*/  @!P1 IMAD.IADD R0, R0, 0x1, -R7 ;  /* 0x0000000100009824 */ /* 0x000fe200078e0a07 */
[----:B------:R-:W-:Y:S02]  /*01d0*/  @!P1 IADD3 R3, R3, 0x1, RZ ;  /* 0x0000000103039810 */ /* 0x000fe40007ffe0ff */
[----:B------:R-:W-:Y:S02]  /*01e0*/  ISETP.NE.AND P1, PT, R4, RZ, PT ;  /* 0x000000ff0400720c */ /* 0x000fe40003f25270 */
[----:B------:R-:W-:Y:S02]  /*01f0*/  ISETP.GE.U32.AND P0, PT, R0, R7, PT ;  /* 0x000000070000720c */ /* 0x000fe40003f06070 */
[----:B------:R-:W-:-:S04]  /*0200*/  LOP3.LUT R0, R5, R4, RZ, 0x3c, !PT ;  /* 0x0000000405007212 */ /* 0x000fc800078e3cff */
[----:B------:R-:W-:Y:S01]  /*0210*/  ISETP.GE.AND P2, PT, R0, RZ, PT ;  /* 0x000000ff0000720c */ /* 0x000fe20003f46270 */
[----:B------:R-:W-:-:S05]  /*0220*/  IMAD.MOV.U32 R0, RZ, RZ, c[0x0][0x178] ;  /* 0x00005e00ff007624 */ /* 0x000fca00078e00ff */
[----:B------:R-:W-:Y:S02]  /*0230*/  IADD3 R0, R0, 0xf, RZ ;  /* 0x0000000f00007810 */ /* 0x000fe40007ffe0ff */
[----:B------:R-:W-:-:S05]  /*0240*/  @P0 IADD3 R3, R3, 0x1, RZ ;  /* 0x0000000103030810 */ /* 0x000fca0007ffe0ff */
[----:B------:R-:W-:Y:S01]  /*0250*/  IMAD.MOV.U32 R2, RZ, RZ, R3 ;  /* 0x000000ffff027224 */ /* 0x000fe200078e0003 */
[----:B------:R-:W-:-:S03]  /*0260*/  SHF.R.S32.HI R3, RZ, 0x1f, R0 ;  /* 0x0000001fff037819 */ /* 0x000fc60000011400 */
[----:B------:R-:W-:Y:S01]  /*0270*/  @!P2 IMAD.MOV R2, RZ, RZ, -R2 ;  /* 0x000000ffff02a224 */ /* 0x000fe200078e0a02 */
[----:B------:R-:W-:Y:S02]  /*0280*/  @!P1 LOP3.LUT R2, RZ, R4, RZ, 0x33, !PT ;  /* 0x00000004ff029212 */ /* 0x000fe400078e33ff */
[----:B------:R-:W-:-:S03]  /*0290*/  LEA.HI R3, R3, R0, RZ, 0x4 ;  /* 0x0000000003037211 */ /* 0x000fc600078f20ff */
[----:B------:R-:W-:Y:S02]  /*02a0*/  IMAD.SHL.U32 R6, R2, 0x8, RZ ;  /* 0x0000000802067824 */ /* 0x000fe400078e00ff */
[----:B------:R-:W-:-:S03]  /*02b0*/  IMAD.MOV R2, RZ, RZ, -R2 ;  /* 0x000000ffff027224 */ /* 0x000fc600078e0a02 */
[----:B------:R-:W-:Y:S01]  /*02c0*/  LEA.HI.SX32 R3, R3, -R6, 0x1c ;  /* 0x8000000603037211 */ /* 0x000fe200078fe2ff */
[----:B------:R-:W-:-:S03]  /*02d0*/  IMAD R4, R4, R2, R5 ;  /* 0x0000000204047224 */ /* 0x000fc600078e0205 */
[----:B------:R-:W-:Y:S02]  /*02e0*/  IMNMX R11, R3, 0x8, PT ;  /* 0x00000008030b7817 */ /* 0x000fe40003800200 */
[----:B------:R-:W-:Y:S02]  /*02f0*/  IABS R9, R4 ;  /* 0x0000000400097213 */ /* 0x000fe40000000000 */
[----:B------:R-:W-:-:S04]  /*0300*/  IABS R7, R11 ;  /* 0x0000000b00077213 */ /* 0x000fc80000000000 */
[----:B------:R-:W0:Y:S08]  /*0310*/  I2F.RP R0, R7 ;  /* 0x0000000700007306 */ /* 0x000e300000209400 */
[----:B0-----:R-:W0:Y:S02]  /*0320*/  MUFU.RCP R0, R0 ;  /* 0x0000000000007308 */ /* 0x001e240000001000 */
[----:B0-----:R-:W-:-:S06]  /*0330*/  IADD3 R3, R0, 0xffffffe, RZ ;  /* 0x0ffffffe00037810 */ /* 0x001fcc0007ffe0ff */
[----:B------:R-:W0:Y:S02]  /*0340*/  F2I.FTZ.U32.TRUNC.NTZ R3, R3 ;  /* 0x0000000300037305 */ /* 0x000e24000021f000 */
[----:B0-----:R-:W-:-:S04]  /*0350*/  IMAD.MOV R8, RZ, RZ, -R3 ;  /* 0x000000ffff087224 */ /* 0x001fc800078e0a03 */
[----:B------:R-:W-:Y:S01]  /*0360*/  IMAD.MOV.U32 R2, RZ, RZ, R8 ;  /* 0x000000ffff027224 */ /* 0x000fe200078e0008 */
[----:B------:R-:W-:-:S03]  /*0370*/  IABS R8, R11 ;  /* 0x0000000b00087213 */ /* 0x000fc60000000000 */
[----:B------:R-:W-:Y:S02]  /*0380*/  IMAD R5, R2, R7, RZ ;  /* 0x0000000702057224 */ /* 0x000fe400078e02ff */
[----:B------:R-:W-:Y:S02]  /*0390*/  IMAD.MOV.U32 R2, RZ, RZ, RZ ;  /* 0x000000ffff027224 */ /* 0x000fe400078e00ff */
[----:B------:R-:W-:Y:S02]  /*03a0*/  IMAD.MOV R0, RZ, RZ, -R8 ;  /* 0x000000ffff007224 */ /* 0x000fe400078e0a08 */
[----:B------:R-:W-:Y:S02]  /*03b0*/  IMAD.HI.U32 R2, R3, R5, R2 ;  /* 0x0000000503027227 */ /* 0x000fe400078e0002 */
[----:B------:R-:W0:Y:S04]  /*03c0*/  S2R R5, SR_TID.X ;  /* 0x0000000000057919 */ /* 0x000e280000002100 */
[----:B------:R-:W-:-:S04]  /*03d0*/  IMAD.HI.U32 R2, R2, R9, RZ ;  /* 0x0000000902027227 */ /* 0x000fc800078e00ff */
[----:B------:R-:W-:-:S05]  /*03e0*/  IMAD R0, R2, R0, R9 ;  /* 0x0000000002007224 */ /* 0x000fca00078e0209 */
[----:B------:R-:W-:Y:S02]  /*03f0*/  ISETP.GT.U32.AND P1, PT, R7, R0, PT ;  /* 0x000000000700720c */ /* 0x000fe40003f24070 */
[----:B0-----:R-:W-:-:S11]  /*0400*/  SHF.R.U32.HI R201, RZ, 0x4, R5 ;  /* 0x00000004ffc97819 */ /* 0x001fd60000011605 */
[----:B------:R-:W-:Y:S01]  /*0410*/  @!P1 IMAD.IADD R0, R0, 0x1, -R7 ;  /* 0x0000000100009824 */ /* 0x000fe200078e0a07 */
[----:B------:R-:W-:Y:S02]  /*0420*/  @!P1 IADD3 R2, R2, 0x1, RZ ;  /* 0x0000000102029810 */ /* 0x000fe40007ffe0ff */
[----:B------:R-:W-:Y:S02]  /*0430*/  ISETP.NE.AND P1, PT, R11, RZ, PT ;  /* 0x000000ff0b00720c */ /* 0x000fe40003f25270 */
[----:B------:R-:W-:Y:S02]  /*0440*/  ISETP.GE.U32.AND P0, PT, R0, R7, PT ;  /* 0x000000070000720c */ /* 0x000fe40003f06070 */
[----:B------:R-:W-:Y:S02]  /*0450*/  LOP3.LUT R0, R4, R11, RZ, 0x3c, !PT ;  /* 0x0000000b04007212 */ /* 0x000fe400078e3cff */
[----:B------:R-:W-:Y:S02]  /*0460*/  LOP3.LUT R3, R5, 0xf, RZ, 0xc0, !PT ;  /* 0x0000000f05037812 */ /* 0x000fe400078ec0ff */
[----:B------:R-:W-:-:S02]  /*0470*/  ISETP.GE.AND P2, PT, R0, RZ, PT ;  /* 0x000000ff0000720c */ /* 0x000fc40003f46270 */
[----:B------:R-:W-:Y:S02]  /*0480*/  SGXT.U32 R201, R201, 0x3 ;  /* 0x00000003c9c9781a */ /* 0x000fe40000000000 */
[----:B------:R-:W-:Y:S02]  /*0490*/  LEA.HI R195, R5, 0x38, RZ, 0x1c ;  /* 0x0000003805c37811 */ /* 0x000fe400078fe0ff */
[C---:B------:R-:W-:Y:S02]  /*04a0*/  LOP3.LUT R200, R201.reuse, 0x8, RZ, 0xfc, !PT ;  /* 0x00000008c9c87812 */ /* 0x040fe400078efcff */
[----:B------:R-:W-:Y:S02]  /*04b0*/  @P0 IADD3 R2, R2, 0x1, RZ ;  /* 0x0000000102020810 */ /* 0x000fe40007ffe0ff */
[----:B------:R-:W-:Y:S02]  /*04c0*/  ISETP.GT.AND P0, PT, R192, 0x3f, PT ;  /* 0x0000003fc000780c */ /* 0x000fe40003f04270 */
[----:B------:R-:W-:Y:S01]  /*04d0*/  LOP3.LUT R199, R201, 0x10, RZ, 0xfc, !PT ;  /* 0x00000010c9c77812 */ /* 0x000fe200078efcff */
[----:B------:R-:W-:Y:S01]  /*04e0*/  @!P2 IMAD.MOV R2, RZ, RZ, -R2 ;  /* 0x000000ffff02a224 */ /* 0x000fe200078e0a02 */
[----:B------:R-:W-:-:S02]  /*04f0*/  @!P1 LOP3.LUT R2, RZ, R11, RZ, 0x33, !PT ;  /* 0x0000000bff029212 */ /* 0x000fc400078e33ff */
[C---:B------:R-:W-:Y:S02]  /*0500*/  LOP3.LUT R198, R201.reuse, 0x18, RZ, 0xfc, !PT ;  /* 0x00000018c9c67812 */ /* 0x040fe400078efcff */
[C---:B------:R-:W-:Y:S01]  /*0510*/  LOP3.LUT R197, R201.reuse, 0x20, RZ, 0xfc, !PT ;  /* 0x00000020c9c57812 */ /* 0x040fe200078efcff */
[----:B------:R-:W-:Y:S01]  /*0520*/  IMAD.MOV R0, RZ, RZ, -R2 ;  /* 0x000000ffff007224 */ /* 0x000fe200078e0a02 */
[C---:B------:R-:W-:Y:S01]  /*0530*/  LOP3.LUT R196, R201.reuse, 0x28, RZ, 0xfc, !PT ;  /* 0x00000028c9c47812 */ /* 0x040fe200078efcff */
[----:B------:R-:W-:Y:S01]  /*0540*/  IMAD.SHL.U32 R2, R2, 0x80, RZ ;  /* 0x0000008002027824 */ /* 0x000fe200078e00ff */
[----:B------:R-:W-:Y:S01]  /*0550*/  LOP3.LUT R194, R201, 0x30, RZ, 0xfc, !PT ;  /* 0x00000030c9c27812 */ /* 0x000fe200078efcff */
[----:B------:R-:W-:-:S04]  /*0560*/  IMAD R0, R11, R0, R4 ;  /* 0x000000000b007224 */ /* 0x000fc800078e0204 */
[----:B------:R-:W-:-:S04]  /*0570*/  IMAD.IADD R0, R6, 0x1, R0 ;  /* 0x0000000106007824 */ /* 0x000fc800078e0200 */
[----:B------:R-:W-:Y:S01]  /*0580*/  IMAD R3, R0, 0x10, R3 ;  /* 0x0000001000037824 */ /* 0x000fe200078e0203 */
[----:B------:R-:W-:Y:S05]  /*0590*/  @P0 BRA `(.L_x_0) ;  /* 0x0000007000000947 */ /* 0x000fea0003800000 */
[----:B------:R-:W-:Y:S01]  /*05a0*/  IMAD.SHL.U32 R0, R5, 0x20, RZ ;  /* 0x0000002005007824 */ /* 0x000fe200078e00ff */
[----:B------:R-:W-:Y:S01]  /*05b0*/  CS2R R76, SRZ ;  /* 0x00000000004c7805 */ /* 0x000fe2000001ff00 */
[----:B------:R-:W-:Y:S01]  /*05c0*/  CS2R R8, SRZ ;  /* 0x0000000000087805 */ /* 0x000fe2000001ff00 */
[----:B------:R-:W-:Y:S01]  /*05d0*/  CS2R R78, SRZ ;  /* 0x00000000004e7805 */ /* 0x000fe2000001ff00 */
[----:B------:R-:W-:Y:S01]  /*05e0*/  CS2R R6, SRZ ;  /* 0x0000000000067805 */ /* 0x000fe2000001ff00 */
[----:B------:R-:W-:Y:S01]  /*05f0*/  LOP3.LUT R0, R0, 0x60, RZ, 0xc0, !PT ;  /* 0x0000006000007812 */ /* 0x000fe200078ec0ff */
[----:B------:R-:W-:Y:S05]  /*0600*/  BRA `(.L_x_1) ;  /* 0x000060d000007947 */ /* 0x000fea0003800000 */
.L_x_0:
[----:B------:R-:W-:Y:S01]  /*0610*/  IABS R4, c[0x0][0x17c] ;  /* 0x00005f0000047a13 */ /* 0x000fe20000000000 */
[----:B------:R-:W-:Y:S01]  /*0620*/  IMAD R191, R195, c[0x0][0x188], RZ ;  /* 0x00006200c3bf7a24 */ /* 0x000fe200078e02ff */
[----:B------:R-:W-:Y:S01]  /*0630*/  SHF.R.U32.HI R9, RZ, 0x6, R5 ;  /* 0x00000006ff097819 */ /* 0x000fe20000011605 */
[----:B------:R-:W-:Y:S01]  /*0640*/  IMAD R190, R201, c[0x0][0x188], RZ ;  /* 0x00006200c9be7a24 */ /* 0x000fe200078e02ff */
[----:B------:R-:W0:Y:S01]  /*0650*/  I2F.RP R0, R4 ;  /* 0x0000000400007306 */ /* 0x000e220000209400 */
[----:B------:R-:W-:Y:S01]  /*0660*/  LOP3.LUT R14, R5, 0x7, RZ, 0xc0, !PT ;  /* 0x00000007050e7812 */ /* 0x000fe200078ec0ff */
[----:B------:R-:W-:Y:S01]  /*0670*/  IMAD R182, R194, c[0x0][0x188], RZ ;  /* 0x00006200c2b67a24 */ /* 0x000fe200078e02ff */
[----:B------:R-:W-:-:S02]  /*0680*/  SGXT.U32 R9, R9, 0x1 ;  /* 0x000000010909781a */ /* 0x000fc40000000000 */
[----:B------:R-:W-:Y:S02]  /*0690*/  LOP3.LUT R193, R5, 0x3f, RZ, 0xc0, !PT ;  /* 0x0000003f05c17812 */ /* 0x000fe400078ec0ff */
[----:B------:R-:W-:Y:S02]  /*06a0*/  LOP3.LUT R10, R2, R9, RZ, 0xfc, !PT ;  /* 0x00000009020a7212 */ /* 0x000fe400078efcff */
[----:B------:R-:W-:Y:S02]  /*06b0*/  SHF.R.S32.HI R189, RZ, 0x6, R5 ;  /* 0x00000006ffbd7819 */ /* 0x000fe40000011405 */
[C---:B------:R-:W-:Y:S02]  /*06c0*/  LOP3.LUT R12, R10.reuse, 0x7c, RZ, 0xfc, !PT ;  /* 0x0000007c0a0c7812 */ /* 0x040fe400078efcff */
[----:B------:R-:W-:Y:S02]  /*06d0*/  LOP3.LUT R18, R10, 0x7a, RZ, 0xfc, !PT ;  /* 0x0000007a0a127812 */ /* 0x000fe400078efcff */
[----:B------:R-:W-:Y:S01]  /*06e0*/  IABS R13, R12 ;  /* 0x0000000c000d7213 */ /* 0x000fe20000000000 */
[----:B0-----:R-:W0:Y:S01]  /*06f0*/  MUFU.RCP R0, R0 ;  /* 0x0000000000007308 */ /* 0x001e220000001000 */
[----:B------:R-:W-:-:S02]  /*0700*/  IABS R16, R18 ;  /* 0x0000001200107213 */ /* 0x000fc40000000000 */
[----:B------:R-:W-:Y:S02]  /*0710*/  LOP3.LUT R19, R10, 0x78, RZ, 0xfc, !PT ;  /* 0x000000780a137812 */ /* 0x000fe400078efcff */
[----:B------:R-:W-:Y:S02]  /*0720*/  SGXT R189, R189, 0x1 ;  /* 0x00000001bdbd781a */ /* 0x000fe40000000200 */
[----:B------:R-:W-:Y:S02]  /*0730*/  IABS R17, R19 ;  /* 0x0000001300117213 */ /* 0x000fe40000000000 */
[----:B------:R-:W-:Y:S02]  /*0740*/  ISETP.GE.AND P5, PT, R12, RZ, PT ;  /* 0x000000ff0c00720c */ /* 0x000fe40003fa6270 */
[----:B------:R-:W-:Y:S02]  /*0750*/  LOP3.LUT R21, R10, 0x72, RZ, 0xfc, !PT ;  /* 0x000000720a157812 */ /* 0x000fe400078efcff */
[----:B------:R-:W-:-:S02]  /*0760*/  ISETP.GE.AND P4, PT, R19, RZ, PT ;  /* 0x000000ff1300720c */ /* 0x000fc40003f86270 */
[----:B------:R-:W-:Y:S02]  /*0770*/  IABS R20, R21 ;  /* 0x0000001500147213 */ /* 0x000fe40000000000 */
[----:B0-----:R-:W-:Y:S02]  /*0780*/  IADD3 R6, R0, 0xffffffe, RZ ;  /* 0x0ffffffe00067810 */ /* 0x001fe40007ffe0ff */
[C---:B------:R-:W-:Y:S02]  /*0790*/  LOP3.LUT R23, R10.reuse, 0x70, RZ, 0xfc, !PT ;  /* 0x000000700a177812 */ /* 0x040fe400078efcff */
[----:B------:R0:W1:Y:S01]  /*07a0*/  F2I.FTZ.U32.TRUNC.NTZ R7, R6 ;  /* 0x0000000600077305 */ /* 0x000062000021f000 */
[C---:B------:R-:W-:Y:S02]  /*07b0*/  LOP3.LUT R24, R10.reuse, 0x6e, RZ, 0xfc, !PT ;  /* 0x0000006e0a187812 */ /* 0x040fe400078efcff */
[C---:B------:R-:W-:Y:S02]  /*07c0*/  LOP3.LUT R25, R10.reuse, 0x6c, RZ, 0xfc, !PT ;  /* 0x0000006c0a197812 */ /* 0x040fe400078efcff */
[----:B------:R-:W-:-:S02]  /*07d0*/  LOP3.LUT R26, R10, 0x6a, RZ, 0xfc, !PT ;  /* 0x0000006a0a1a7812 */ /* 0x000fc400078efcff */
[C---:B------:R-:W-:Y:S01]  /*07e0*/  LOP3.LUT R30, R10.reuse, 0x62, RZ, 0xfc, !PT ;  /* 0x000000620a1e7812 */ /* 0x040fe200078efcff */
[----:B0-----:R-:W-:Y:S01]  /*07f0*/  IMAD.MOV.U32 R6, RZ, RZ, RZ ;  /* 0x000000ffff067224 */ /* 0x001fe200078e00ff */
[----:B------:R-:W-:Y:S02]  /*0800*/  IABS R22, R26 ;  /* 0x0000001a00167213 */ /* 0x000fe40000000000 */
[C---:B------:R-:W-:Y:S02]  /*0810*/  LOP3.LUT R31, R10.reuse, 0x60, RZ, 0xfc, !PT ;  /* 0x000000600a1f7812 */ /* 0x040fe400078efcff */
[----:B------:R-:W-:Y:S01]  /*0820*/  IABS R27, R30 ;  /* 0x0000001e001b7213 */ /* 0x000fe20000000000 */
[----:B-1----:R-:W-:Y:S01]  /*0830*/  IMAD.MOV R8, RZ, RZ, -R7 ;  /* 0x000000ffff087224 */ /* 0x002fe200078e0a07 */
[----:B------:R-:W-:Y:S02]  /*0840*/  IABS R28, R31 ;  /* 0x0000001f001c7213 */ /* 0x000fe40000000000 */
[C---:B------:R-:W-:Y:S01]  /*0850*/  LOP3.LUT R32, R10.reuse, 0x5e, RZ, 0xfc, !PT ;  /* 0x0000005e0a207812 */ /* 0x040fe200078efcff */
[----:B------:R-:W-:Y:S01]  /*0860*/  IMAD.MOV.U32 R9, RZ, RZ, R8 ;  /* 0x000000ffff097224 */ /* 0x000fe200078e0008 */
[----:B------:R-:W-:-:S02]  /*0870*/  LOP3.LUT R8, R10, 0x7e, RZ, 0xfc, !PT ;  /* 0x0000007e0a087812 */ /* 0x000fc400078efcff */
[----:B------:R-:W-:Y:S01]  /*0880*/  LOP3.LUT R33, R10, 0x5c, RZ, 0xfc, !PT ;  /* 0x0000005c0a217812 */ /* 0x000fe200078efcff */
[----:B------:R-:W-:Y:S01]  /*0890*/  IMAD R9, R9, R4, RZ ;  /* 0x0000000409097224 */ /* 0x000fe200078e02ff */
[----:B------:R-:W-:Y:S02]  /*08a0*/  IABS R11, R8 ;  /* 0x00000008000b7213 */ /* 0x000fe40000000000 */
[----:B------:R-:W-:Y:S01]  /*08b0*/  ISETP.GE.AND P2, PT, R8, RZ, PT ;  /* 0x000000ff0800720c */ /* 0x000fe20003f46270 */
[----:B------:R-:W-:Y:S01]  /*08c0*/  IMAD.HI.U32 R9, R7, R9, R6 ;  /* 0x0000000907097227 */ /* 0x000fe200078e0006 */
[C---:B------:R-:W-:Y:S02]  /*08d0*/  LOP3.LUT R34, R10.reuse, 0x5a, RZ, 0xfc, !PT ;  /* 0x0000005a0a227812 */ /* 0x040fe400078efcff */
[C---:B------:R-:W-:Y:S02]  /*08e0*/  LOP3.LUT R35, R10.reuse, 0x58, RZ, 0xfc, !PT ;  /* 0x000000580a237812 */ /* 0x040fe400078efcff */
[C---:B------:R-:W-:Y:S01]  /*08f0*/  LOP3.LUT R36, R10.reuse, 0x56, RZ, 0xfc, !PT ;  /* 0x000000560a247812 */ /* 0x040fe200078efcff */
[----:B------:R-:W-:Y:S01]  /*0900*/  IMAD.HI.U32 R0, R9, R11, RZ ;  /* 0x0000000b09007227 */ /* 0x000fe200078e00ff */
[----:B------:R-:W-:-:S02]  /*0910*/  LOP3.LUT R39, R10, 0x4c, RZ, 0xfc, !PT ;  /* 0x0000004c0a277812 */ /* 0x000fc400078efcff */
[C---:B------:R-:W-:Y:S01]  /*0920*/  LOP3.LUT R41, R10.reuse, 0x4a, RZ, 0xfc, !PT ;  /* 0x0000004a0a297812 */ /* 0x040fe200078efcff */
[----:B------:R-:W-:Y:S01]  /*0930*/  IMAD.HI.U32 R6, R9, R13, RZ ;  /* 0x0000000d09067227 */ /* 0x000fe200078e00ff */
[C---:B------:R-:W-:Y:S02]  /*0940*/  LOP3.LUT R42, R10.reuse, 0x48, RZ, 0xfc, !PT ;  /* 0x000000480a2a7812 */ /* 0x040fe400078efcff */
[----:B------:R-:W-:Y:S01]  /*0950*/  IABS R37, R41 ;  /* 0x0000002900257213 */ /* 0x000fe20000000000 */
[----:B------:R-:W-:Y:S01]  /*0960*/  IMAD.MOV R7, RZ, RZ, -R0 ;  /* 0x000000ffff077224 */ /* 0x000fe200078e0a00 */
[----:B------:R-:W-:Y:S01]  /*0970*/  IABS R38, R42 ;  /* 0x0000002a00267213 */ /* 0x000fe20000000000 */
[----:B------:R-:W-:Y:S01]  /*0980*/  IMAD.MOV R6, RZ, RZ, -R6 ;  /* 0x000000ffff067224 */ /* 0x000fe200078e0a06 */
[----:B------:R-:W-:Y:S01]  /*0990*/  LOP3.LUT R43, R10, 0x46, RZ, 0xfc, !PT ;  /* 0x000000460a2b7812 */ /* 0x000fe200078efcff */
[C---:B------:R-:W-:Y:S01]  /*09a0*/  IMAD R11, R4.reuse, R7, R11 ;  /* 0x00000007040b7224 */ /* 0x040fe200078e020b */
[----:B------:R-:W-:Y:S01]  /*09b0*/  SHF.R.S32.HI R7, RZ, 0x1f, R192 ;  /* 0x0000001fff077819 */ /* 0x000fe200000114c0 */
[C---:B------:R-:W-:Y:S01]  /*09c0*/  IMAD R13, R4.reuse, R6, R13 ;  /* 0x00000006040d7224 */ /* 0x040fe200078e020d */
[----:B------:R-:W-:Y:S01]  /*09d0*/  IABS R40, R43 ;  /* 0x0000002b00287213 */ /* 0x000fe20000000000 */
[C---:B------:R-:W-:Y:S01]  /*09e0*/  IMAD.SHL.U32 R0, R5.reuse, 0x20, RZ ;  /* 0x0000002005007824 */ /* 0x040fe200078e00ff */
[C---:B------:R-:W-:Y:S01]  /*09f0*/  ISETP.GT.U32.AND P0, PT, R4.reuse, R11, PT ;  /* 0x0000000b0400720c */ /* 0x040fe20003f04070 */
[----:B------:R-:W-:Y:S01]  /*0a00*/  IMAD.SHL.U32 R6, R5, 0x2, RZ ;  /* 0x0000000205067824 */ /* 0x000fe200078e00ff */
[----:B------:R-:W-:-:S02]  /*0a10*/  ISETP.GT.U32.AND P1, PT, R4, R13, PT ;  /* 0x0000000d0400720c */ /* 0x000fc40003f24070 */
[----:B------:R-:W-:Y:S02]  /*0a20*/  LOP3.LUT R15, R0, 0xc00, RZ, 0xc0, !PT ;  /* 0x00000c00000f7812 */ /* 0x000fe400078ec0ff */
[----:B------:R-:W-:Y:S01]  /*0a30*/  LEA.HI R192, R7, R192, RZ, 0x6 ;  /* 0x000000c007c07211 */ /* 0x000fe200078f30ff */
[----:B------:R-:W-:Y:S01]  /*0a40*/  IMAD.HI.U32 R7, R9, R16, RZ ;  /* 0x0000001009077227 */ /* 0x000fe200078e00ff */
[C---:B------:R-:W-:Y:S02]  /*0a50*/  LOP3.LUT R44, R10.reuse, 0x42, RZ, 0xfc, !PT ;  /* 0x000000420a2c7812 */ /* 0x040fe400078efcff */
[----:B------:R-:W-:Y:S01]  /*0a60*/  LOP3.LUT R47, R10, 0x40, RZ, 0xfc, !PT ;  /* 0x000000400a2f7812 */ /* 0x000fe200078efcff */
[----:B------:R-:W-:Y:S01]  /*0a70*/  IMAD R184, R14, 0x80, R15 ;  /* 0x000000800eb87824 */ /* 0x000fe200078e020f */
[----:B------:R-:W-:Y:S01]  /*0a80*/  LOP3.LUT R48, R10, 0x3e, RZ, 0xfc, !PT ;  /* 0x0000003e0a307812 */ /* 0x000fe200078efcff */
[----:B------:R-:W-:Y:S01]  /*0a90*/  IMAD.SHL.U32 R15, R14, 0x10, RZ ;  /* 0x000000100e0f7824 */ /* 0x000fe200078e00ff */
[C---:B------:R-:W-:Y:S01]  /*0aa0*/  LOP3.LUT R49, R10.reuse, 0x3c, RZ, 0xfc, !PT ;  /* 0x0000003c0a317812 */ /* 0x040fe200078efcff */
[----:B------:R-:W-:Y:S01]  /*0ab0*/  IMAD.SHL.U32 R14, R193, 0x2, RZ ;  /* 0x00000002c10e7824 */ /* 0x000fe200078e00ff */
[----:B------:R-:W-:Y:S01]  /*0ac0*/  LOP3.LUT R50, R10, 0x3a, RZ, 0xfc, !PT ;  /* 0x0000003a0a327812 */ /* 0x000fe200078efcff */
[----:B------:R-:W-:Y:S01]  /*0ad0*/  @!P0 IMAD.IADD R11, R11, 0x1, -R4 ;  /* 0x000000010b0b8824 */ /* 0x000fe200078e0a04 */
[----:B------:R-:W-:Y:S01]  /*0ae0*/  LOP3.LUT R15, R15, 0x30, R6, 0x78, !PT ;  /* 0x000000300f0f7812 */ /* 0x000fe200078e7806 */
[----:B------:R-:W-:Y:S01]  /*0af0*/  IMAD.MOV R7, RZ, RZ, -R7 ;  /* 0x000000ffff077224 */ /* 0x000fe200078e0a07 */
[----:B------:R-:W-:Y:S01]  /*0b00*/  LOP3.LUT R189, R14, 0x90, R189, 0x78, !PT ;  /* 0x000000900ebd7812 */ /* 0x000fe200078e78bd */
[----:B------:R-:W-:Y:S01]  /*0b10*/  @!P1 IMAD.IADD R13, R13, 0x1, -R4 ;  /* 0x000000010d0d9824 */ /* 0x000fe200078e0a04 */
[C---:B------:R-:W-:Y:S01]  /*0b20*/  ISETP.GT.U32.AND P0, PT, R4.reuse, R11, PT ;  /* 0x0000000b0400720c */ /* 0x040fe20003f04070 */
[----:B------:R-:W-:Y:S01]  /*0b30*/  IMAD R12, R4, R7, R16 ;  /* 0x00000007040c7224 */ /* 0x000fe200078e0210 */
[----:B------:R-:W-:Y:S01]  /*0b40*/  LOP3.LUT R7, R10, 0x76, RZ, 0xfc, !PT ;  /* 0x000000760a077812 */ /* 0x000fe200078efcff */
[----:B------:R-:W-:Y:S01]  /*0b50*/  IMAD.MOV.U32 R14, RZ, RZ, R17 ;  /* 0x000000ffff0e7224 */ /* 0x000fe200078e0011 */
[----:B------:R-:W-:Y:S01]  /*0b60*/  ISETP.GT.U32.AND P3, PT, R4, R13, PT ;  /* 0x0000000d0400720c */ /* 0x000fe20003f64070 */
[----:B------:R-:W-:Y:S01]  /*0b70*/  IMAD.IADD R184, R184, 0x1, R15 ;  /* 0x00000001b8b87824 */ /* 0x000fe200078e020f */
[----:B------:R-:W-:Y:S01]  /*0b80*/  ISETP.GT.U32.AND P6, PT, R4, R12, PT ;  /* 0x0000000c0400720c */ /* 0x000fe20003fc4070 */
[----:B------:R-:W-:Y:S01]  /*0b90*/  IMAD.HI.U32 R8, R9, R14, RZ ;  /* 0x0000000e09087227 */ /* 0x000fe200078e00ff */
[----:B------:R-:W-:-:S02]  /*0ba0*/  IABS R17, R7 ;  /* 0x0000000700117213 */ /* 0x000fc40000000000 */
[----:B------:R-:W-:Y:S01]  /*0bb0*/  ISETP.GE.AND P1, PT, R18, RZ, PT ;  /* 0x000000ff1200720c */ /* 0x000fe20003f26270 */
[----:B------:R-:W-:Y:S01]  /*0bc0*/  IMAD.MOV R15, RZ, RZ, -R8 ;  /* 0x000000ffff0f7224 */ /* 0x000fe200078e0a08 */
[----:B------:R-:W-:Y:S01]  /*0bd0*/  LOP3.LUT R8, R10, 0x74, RZ, 0xfc, !PT ;  /* 0x000000740a087812 */ /* 0x000fe200078efcff */
[----:B------:R-:W-:Y:S01]  /*0be0*/  @!P0 IMAD.IADD R11, R11, 0x1, -R4 ;  /* 0x000000010b0b8824 */ /* 0x000fe200078e0a04 */
[----:B------:R-:W-:Y:S01]  /*0bf0*/  ISETP.GE.AND P0, PT, R7, RZ, PT ;  /* 0x000000ff0700720c */ /* 0x000fe20003f06270 */
[C---:B------:R-:W-:Y:S01]  /*0c00*/  IMAD R15, R4.reuse, R15, R14 ;  /* 0x0000000f040f7224 */ /* 0x040fe200078e020e */
[----:B------:R-:W-:Y:S01]  /*0c10*/  IABS R18, R8 ;  /* 0x0000000800127213 */ /* 0x000fe20000000000 */
[--C-:B------:R-:W-:Y:S01]  /*0c20*/  @!P3 IMAD.IADD R13, R13, 0x1, -R4.reuse ;  /* 0x000000010d0db824 */ /* 0x100fe200078e0a04 */
[----:B------:R-:W-:Y:S01]  /*0c30*/  IABS R45, R49 ;  /* 0x00000031002d7213 */ /* 0x000fe20000000000 */
[----:B------:R-:W-:Y:S01]  /*0c40*/  IMAD.MOV.U32 R7, RZ, RZ, R11 ;  /* 0x000000ffff077224 */ /* 0x000fe200078e000b */
[----:B------:R-:W-:Y:S01]  /*0c50*/  ISETP.GT.U32.AND P3, PT, R4, R15, PT ;  /* 0x0000000f0400720c */ /* 0x000fe20003f64070 */
[----:B------:R-:W-:Y:S01]  /*0c60*/  @!P6 IMAD.IADD R12, R12, 0x1, -R4 ;  /* 0x000000010c0ce824 */ /* 0x000fe200078e0a04 */
[----:B------:R-:W-:Y:S01]  /*0c70*/  ISETP.GE.AND P6, PT, R8, RZ, PT ;  /* 0x000000ff0800720c */ /* 0x000fe20003fc6270 */
[----:B------:R-:W-:Y:S01]  /*0c80*/  @!P2 IMAD.MOV R7, RZ, RZ, -R7 ;  /* 0x000000ffff07a224 */ /* 0x000fe200078e0a07 */
[----:B------:R-:W-:Y:S01]  /*0c90*/  IABS R46, R50 ;  /* 0x00000032002e7213 */ /* 0x000fe20000000000 */
[----:B------:R-:W-:Y:S01]  /*0ca0*/  IMAD.HI.U32 R11, R9, R17, RZ ;  /* 0x00000011090b7227 */ /* 0x000fe200078e00ff */
[----:B------:R-:W-:-:S02]  /*0cb0*/  ISETP.GT.U32.AND P2, PT, R4, R12, PT ;  /* 0x0000000c0400720c */ /* 0x000fc40003f44070 */
[C---:B------:R-:W-:Y:S01]  /*0cc0*/  LOP3.LUT R51, R10.reuse, 0x38, RZ, 0xfc, !PT ;  /* 0x000000380a337812 */ /* 0x040fe200078efcff */
[----:B------:R-:W-:Y:S01]  /*0cd0*/  IMAD.MOV R11, RZ, RZ, -R11 ;  /* 0x000000ffff0b7224 */ /* 0x000fe200078e0a0b */
[C---:B------:R-:W-:Y:S01]  /*0ce0*/  LOP3.LUT R53, R10.reuse, 0x30, RZ, 0xfc, !PT ;  /* 0x000000300a357812 */ /* 0x040fe200078efcff */
[----:B------:R-:W-:Y:S01]  /*0cf0*/  IMAD.MOV.U32 R8, RZ, RZ, R13 ;  /* 0x000000ffff087224 */ /* 0x000fe200078e000d */
[C---:B------:R-:W-:Y:S01]  /*0d00*/  LOP3.LUT R55, R10.reuse, 0x2e, RZ, 0xfc, !PT ;  /* 0x0000002e0a377812 */ /* 0x040fe200078efcff */
[----:B------:R-:W-:Y:S01]  /*0d10*/  @!P3 IMAD.IADD R15, R15, 0x1, -R4 ;  /* 0x000000010f0fb824 */ /* 0x000fe200078e0a04 */
[----:B------:R-:W-:Y:S01]  /*0d20*/  LOP3.LUT R56, R10, 0x2c, RZ, 0xfc, !PT ;  /* 0x0000002c0a387812 */ /* 0x000fe200078efcff */
[C---:B------:R-:W-:Y:S01]  /*0d30*/  IMAD R13, R4.reuse, R11, R17 ;  /* 0x0000000b040d7224 */ /* 0x040fe200078e0211 */
[----:B------:R-:W-:Y:S01]  /*0d40*/  IABS R52, R55 ;  /* 0x0000003700347213 */ /* 0x000fe20000000000 */
[----:B------:R-:W-:Y:S01]  /*0d50*/  IMAD.HI.U32 R14, R9, R18, RZ ;  /* 0x00000012090e7227 */ /* 0x000fe200078e00ff */
[----:B------:R-:W-:-:S02]  /*0d60*/  ISETP.GT.U32.AND P3, PT, R4, R15, PT ;  /* 0x0000000f0400720c */ /* 0x000fc40003f64070 */
[----:B------:R-:W-:Y:S01]  /*0d70*/  IABS R54, R56 ;  /* 0x0000003800367213 */ /* 0x000fe20000000000 */
[----:B------:R-:W-:Y:S01]  /*0d80*/  @!P2 IMAD.IADD R12, R12, 0x1, -R4 ;  /* 0x000000010c0ca824 */ /* 0x000fe200078e0a04 */
[----:B------:R-:W-:Y:S01]  /*0d90*/  ISETP.GT.U32.AND P2, PT, R4, R13, PT ;  /* 0x0000000d0400720c */ /* 0x000fe20003f44070 */
[----:B------:R-:W-:Y:S01]  /*0da0*/  IMAD.HI.U32 R16, R9, R20, RZ ;  /* 0x0000001409107227 */ /* 0x000fe200078e00ff */
[C---:B------:R-:W-:Y:S02]  /*0db0*/  LOP3.LUT R57, R10.reuse, 0x2a, RZ, 0xfc, !PT ;  /* 0x0000002a0a397812 */ /* 0x040fe400078efcff */
[C---:B------:R-:W-:Y:S01]  /*0dc0*/  LOP3.LUT R58, R10.reuse, 0x20, RZ, 0xfc, !PT ;  /* 0x000000200a3a7812 */ /* 0x040fe200078efcff */
[----:B------:R-:W-:Y:S01]  /*0dd0*/  IMAD.MOV R19, RZ, RZ, -R14 ;  /* 0x000000ffff137224 */ /* 0x000fe200078e0a0e */
[C---:B------:R-:W-:Y:S01]  /*0de0*/  LOP3.LUT R60, R10.reuse, 0x1e, RZ, 0xfc, !PT ;  /* 0x0000001e0a3c7812 */ /* 0x040fe200078efcff */
[----:B------:R-:W-:Y:S01]  /*0df0*/  IMAD.MOV R11, RZ, RZ, -R16 ;  /* 0x000000ffff0b7224 */ /* 0x000fe200078e0a10 */
[----:B------:R-:W-:Y:S01]  /*0e00*/  LOP3.LUT R62, R10, 0x1c, RZ, 0xfc, !PT ;  /* 0x0000001c0a3e7812 */ /* 0x000fe200078efcff */
[C---:B------:R-:W-:Y:S01]  /*0e10*/  IMAD R17, R4.reuse, R19, R18 ;  /* 0x0000001304117224 */ /* 0x040fe200078e0212 */
[----:B------:R-:W-:Y:S01]  /*0e20*/  IABS R18, R23 ;  /* 0x0000001700127213 */ /* 0x000fe20000000000 */
[C---:B------:R-:W-:Y:S01]  /*0e30*/  IMAD R14, R4.reuse, R11, R20 ;  /* 0x0000000b040e7224 */ /* 0x040fe200078e0214 */
[----:B------:R-:W-:Y:S01]  /*0e40*/  IABS R19, R24 ;  /* 0x0000001800137213 */ /* 0x000fe20000000000 */
[--C-:B------:R-:W-:Y:S01]  /*0e50*/  @!P3 IMAD.IADD R15, R15, 0x1, -R4.reuse ;  /* 0x000000010f0fb824 */ /* 0x100fe200078e0a04 */
[C---:B------:R-:W-:Y:S01]  /*0e60*/  ISETP.GT.U32.AND P3, PT, R4.reuse, R17, PT ;  /* 0x000000110400720c */ /* 0x040fe20003f64070 */
[----:B------:R-:W-:Y:S01]  /*0e70*/  @!P2 IMAD.IADD R13, R13, 0x1, -R4 ;  /* 0x000000010d0da824 */ /* 0x000fe200078e0a04 */
[C---:B------:R-:W-:Y:S01]  /*0e80*/  ISETP.GT.U32.AND P2, PT, R4.reuse, R14, PT ;  /* 0x0000000e0400720c */ /* 0x040fe20003f44070 */
[----:B------:R-:W-:Y:S01]  /*0e90*/  @!P1 IMAD.MOV R12, RZ, RZ, -R12 ;  /* 0x000000ffff0c9224 */ /* 0x000fe200078e0a0c */
[----:B------:R-:W-:Y:S01]  /*0ea0*/  IABS R67, R62 ;  /* 0x0000003e00437213 */ /* 0x000fe20000000000 */
[----:B------:R-:W-:Y:S01]  /*0eb0*/  IMAD.HI.U32 R16, R9, R18, RZ ;  /* 0x0000001209107227 */ /* 0x000fe200078e00ff */
[----:B------:R-:W-:-:S02]  /*0ec0*/  ISETP.GT.U32.AND P1, PT, R4, R13, PT ;  /* 0x0000000d0400720c */ /* 0x000fc40003f24070 */
[----:B------:R-:W-:Y:S01]  /*0ed0*/  IABS R97, c[0x0][0x178] ;  /* 0x00005e0000617a13 */ /* 0x000fe20000000000 */
[----:B------:R-:W-:Y:S01]  /*0ee0*/  @!P5 IMAD.MOV R8, RZ, RZ, -R8 ;  /* 0x000000ffff08d224 */ /* 0x000fe200078e0a08 */
[----:B------:R-:W-:Y:S01]  /*0ef0*/  ISETP.GE.AND P5, PT, R21, RZ, PT ;  /* 0x000000ff1500720c */ /* 0x000fe20003fa6270 */
[----:B------:R-:W-:Y:S01]  /*0f00*/  IMAD.MOV.U32 R11, RZ, RZ, R15 ;  /* 0x000000ffff0b7224 */ /* 0x000fe200078e000f */
[----:B------:R-:W-:Y:S01]  /*0f10*/  IABS R21, R25 ;  /* 0x0000001900157213 */ /* 0x000fe20000000000 */
[----:B------:R-:W-:Y:S01]  /*0f20*/  @!P3 IMAD.IADD R17, R17, 0x1, -R4 ;  /* 0x000000011111b824 */ /* 0x000fe200078e0a04 */
[C---:B------:R-:W-:Y:S01]  /*0f30*/  LOP3.LUT R74, R10.reuse, 0xe, RZ, 0xfc, !PT ;  /* 0x0000000e0a4a7812 */ /* 0x040fe200078efcff */
[----:B------:R-:W-:Y:S01]  /*0f40*/  IMAD.MOV R15, RZ, RZ, -R16 ;  /* 0x000000ffff0f7224 */ /* 0x000fe200078e0a10 */
[----:B------:R-:W-:Y:S01]  /*0f50*/  LOP3.LUT R66, R10, 0x8, RZ, 0xfc, !PT ;  /* 0x000000080a427812 */ /* 0x000fe200078efcff */
[----:B------:R-:W-:Y:S01]  /*0f60*/  @!P2 IMAD.IADD R14, R14, 0x1, -R4 ;  /* 0x000000010e0ea824 */ /* 0x000fe200078e0a04 */
[C---:B------:R-:W-:Y:S01]  /*0f70*/  ISETP.GT.U32.AND P3, PT, R4.reuse, R17, PT ;  /* 0x000000110400720c */ /* 0x040fe20003f64070 */
[C---:B------:R-:W-:Y:S01]  /*0f80*/  IMAD R16, R4.reuse, R15, R18 ;  /* 0x0000000f04107224 */ /* 0x040fe200078e0212 */
[----:B------:R-:W-:Y:S01]  /*0f90*/  IABS R81, R74 ;  /* 0x0000004a00517213 */ /* 0x000fe20000000000 */
[----:B------:R-:W-:Y:S01]  /*0fa0*/  IMAD.HI.U32 R15, R9, R19, RZ ;  /* 0x00000013090f7227 */ /* 0x000fe200078e00ff */
[----:B------:R-:W-:-:S02]  /*0fb0*/  ISETP.GT.U32.AND P2, PT, R4, R14, PT ;  /* 0x0000000e0400720c */ /* 0x000fc40003f44070 */
[----:B------:R-:W-:Y:S01]  /*0fc0*/  IABS R87, R66 ;  /* 0x0000004200577213 */ /* 0x000fe20000000000 */
[----:B------:R-:W-:Y:S01]  /*0fd0*/  IMAD.HI.U32 R18, R9, R21, RZ ;  /* 0x0000001509127227 */ /* 0x000fe200078e00ff */
[C---:B------:R-:W-:Y:S02]  /*0fe0*/  LOP3.LUT R76, R10.reuse, 0x4, RZ, 0xfc, !PT ;  /* 0x000000040a4c7812 */ /* 0x040fe400078efcff */
[----:B------:R-:W-:Y:S01]  /*0ff0*/  LOP3.LUT R78, R10, 0x2, RZ, 0xfc, !PT ;  /* 0x000000020a4e7812 */ /* 0x000fe200078efcff */
[----:B------:R-:W-:Y:S01]  /*1000*/  @!P1 IMAD.IADD R13, R13, 0x1, -R4 ;  /* 0x000000010d0d9824 */ /* 0x000fe200078e0a04 */
[----:B------:R-:W-:Y:S01]  /*1010*/  ISETP.GT.U32.AND P1, PT, R4, R16, PT ;  /* 0x000000100400720c */ /* 0x000fe20003f24070 */
[----:B------:R-:W-:Y:S01]  /*1020*/  IMAD.MOV R15, RZ, RZ, -R15 ;  /* 0x000000ffff0f7224 */ /* 0x000fe200078e0a0f */
[----:B------:R-:W-:Y:S01]  /*1030*/  IABS R91, R76 ;  /* 0x0000004c005b7213 */ /* 0x000fe20000000000 */
[----:B------:R-:W-:Y:S01]  /*1040*/  IMAD.HI.U32 R20, R9, R22, RZ ;  /* 0x0000001609147227 */ /* 0x000fe200078e00ff */
[----:B------:R-:W-:-:S02]  /*1050*/  IABS R93, R78 ;  /* 0x0000004e005d7213 */ /* 0x000fc40000000000 */
[----:B------:R-:W-:Y:S01]  /*1060*/  IABS R80, R3 ;  /* 0x0000000300507213 */ /* 0x000fe20000000000 */
[----:B------:R-:W-:Y:S01]  /*1070*/  IMAD.MOV R18, RZ, RZ, -R18 ;  /* 0x000000ffff127224 */ /* 0x000fe200078e0a12 */
[----:B------:R-:W-:Y:S01]  /*1080*/  SHF.R.S32.HI R192, RZ, 0x6, R192 ;  /* 0x00000006ffc07819 */ /* 0x000fe200000114c0 */
[C---:B------:R-:W-:Y:S01]  /*1090*/  IMAD R19, R4.reuse, R15, R19 ;  /* 0x0000000f04137224 */ /* 0x040fe200078e0213 */
[C---:B------:R-:W-:Y:S01]  /*10a0*/  LOP3.LUT R188, R189.reuse, 0x20, RZ, 0x3c, !PT ;  /* 0x00000020bdbc7812 */ /* 0x040fe200078e3cff */
[----:B------:R-:W-:Y:S01]  /*10b0*/  IMAD.MOV R15, RZ, RZ, -R20 ;  /* 0x000000ffff0f7224 */ /* 0x000fe200078e0a14 */
[C---:B------:R-:W-:Y:S01]  /*10c0*/  LOP3.LUT R187, R189.reuse, 0x40, RZ, 0x3c, !PT ;  /* 0x00000040bdbb7812 */ /* 0x040fe200078e3cff */
[----:B------:R-:W-:Y:S01]  /*10d0*/  IMAD R18, R4, R18, R21 ;  /* 0x0000001204127224 */ /* 0x000fe200078e0215 */
[----:B------:R-:W-:Y:S01]  /*10e0*/  LOP3.LUT R186, R189, 0x60, RZ, 0x3c, !PT ;  /* 0x00000060bdba7812 */ /* 0x000fe200078e3cff */
[----:B------:R-:W-:Y:S01]  /*10f0*/  @!P3 IMAD.IADD R17, R17, 0x1, -R4 ;  /* 0x000000011111b824 */ /* 0x000fe200078e0a04 */
[----:B------:R-:W-:Y:S01]  /*1100*/  ISETP.GE.AND P3, PT, R24, RZ, PT ;  /* 0x000000ff1800720c */ /* 0x000fe20003f66270 */
[----:B------:R-:W-:Y:S01]  /*1110*/  IMAD R21, R4, R15, R22 ;  /* 0x0000000f04157224 */ /* 0x000fe200078e0216 */
[----:B------:R-:W-:Y:S01]  /*1120*/  LOP3.LUT R24, R10, 0x68, RZ, 0xfc, !PT ;  /* 0x000000680a187812 */ /* 0x000fe200078efcff */
[--C-:B------:R-:W-:Y:S01]  /*1130*/  @!P2 IMAD.IADD R14, R14, 0x1, -R4.reuse ;  /* 0x000000010e0ea824 */ /* 0x100fe200078e0a04 */
[----:B------:R-:W-:Y:S01]  /*1140*/  ISETP.GT.U32.AND P2, PT, R4, R18, PT ;  /* 0x000000120400720c */ /* 0x000fe20003f44070 */
[----:B------:R-:W-:Y:S01]  /*1150*/  @!P1 IMAD.IADD R16, R16, 0x1, -R4 ;  /* 0x0000000110109824 */ /* 0x000fe200078e0a04 */
[C---:B------:R-:W-:Y:S01]  /*1160*/  ISETP.GT.U32.AND P1, PT, R4.reuse, R19, PT ;  /* 0x000000130400720c */ /* 0x040fe20003f24070 */
[----:B------:R-:W-:Y:S01]  /*1170*/  @!P5 IMAD.MOV R14, RZ, RZ, -R14 ;  /* 0x000000ffff0ed224 */ /* 0x000fe200078e0a0e */
[----:B------:R-:W-:Y:S01]  /*1180*/  ISETP.GT.U32.AND P5, PT, R4, R21, PT ;  /* 0x000000150400720c */ /* 0x000fe20003fa4070 */
[----:B------:R-:W-:Y:S01]  /*1190*/  IMAD.MOV.U32 R15, RZ, RZ, R17 ;  /* 0x000000ffff0f7224 */ /* 0x000fe200078e0011 */
[----:B------:R-:W-:Y:S01]  /*11a0*/  IABS R20, R24 ;  /* 0x0000001800147213 */ /* 0x000fe20000000000 */
[----:B------:R-:W-:Y:S01]  /*11b0*/  @!P4 IMAD.MOV R11, RZ, RZ, -R11 ;  /* 0x000000ffff0bc224 */ /* 0x000fe200078e0a0b */
[----:B------:R-:W-:Y:S01]  /*11c0*/  LOP3.LUT R22, R10, 0x66, RZ, 0xfc, !PT ;  /* 0x000000660a167812 */ /* 0x000fe200078efcff */
[----:B------:R-:W-:Y:S01]  /*11d0*/  @!P0 IMAD.MOV R13, RZ, RZ, -R13 ;  /* 0x000000ffff0d8224 */ /* 0x000fe200078e0a0d */
[----:B------:R-:W-:Y:S01]  /*11e0*/  ISETP.GE.AND P4, PT, R23, RZ, PT ;  /* 0x000000ff1700720c */ /* 0x000fe20003f86270 */
[----:B------:R-:W-:Y:S01]  /*11f0*/  IMAD.HI.U32 R17, R9, R20, RZ ;  /* 0x0000001409117227 */ /* 0x000fe200078e00ff */
[----:B------:R-:W-:-:S02]  /*1200*/  IABS R23, R22 ;  /* 0x0000001600177213 */ /* 0x000fc40000000000 */
[----:B------:R-:W-:Y:S01]  /*1210*/  ISETP.GT.U32.AND P0, PT, R4, R16, PT ;  /* 0x000000100400720c */ /* 0x000fe20003f04070 */
[--C-:B------:R-:W-:Y:S01]  /*1220*/  @!P2 IMAD.IADD R18, R18, 0x1, -R4.reuse ;  /* 0x000000011212a824 */ /* 0x100fe200078e0a04 */
[----:B------:R-:W-:Y:S01]  /*1230*/  LOP3.LUT R183, R184, 0x40, RZ, 0x3c, !PT ;  /* 0x00000040b8b77812 */ /* 0x000fe200078e3cff */
[----:B------:R-:W-:Y:S02]  /*1240*/  IMAD.MOV R17, RZ, RZ, -R17 ;  /* 0x000000ffff117224 */ /* 0x000fe400078e0a11 */
[--C-:B------:R-:W-:Y:S01]  /*1250*/  @!P1 IMAD.IADD R19, R19, 0x1, -R4.reuse ;  /* 0x0000000113139824 */ /* 0x100fe200078e0a04 */
[----:B------:R-:W-:Y:S01]  /*1260*/  ISETP.GE.AND P1, PT, R24, RZ, PT ;  /* 0x000000ff1800720c */ /* 0x000fe20003f26270 */
[----:B------:R-:W-:Y:S01]  /*1270*/  @!P5 IMAD.IADD R21, R21, 0x1, -R4 ;  /* 0x000000011515d824 */ /* 0x000fe200078e0a04 */
[C---:B------:R-:W-:Y:S01]  /*1280*/  ISETP.GT.U32.AND P5, PT, R4.reuse, R18, PT ;  /* 0x000000120400720c */ /* 0x040fe20003fa4070 */
[C---:B------:R-:W-:Y:S01]  /*1290*/  IMAD R20, R4.reuse, R17, R20 ;  /* 0x0000001104147224 */ /* 0x040fe200078e0214 */
[----:B------:R-:W-:Y:S01]  /*12a0*/  ISETP.GT.U32.AND P2, PT, R4, R19, PT ;  /* 0x000000130400720c */ /* 0x000fe20003f44070 */
[----:B------:R-:W-:-:S04]  /*12b0*/  IMAD.HI.U32 R17, R9, R23, RZ ;  /* 0x0000001709117227 */ /* 0x000fc800078e00ff */
[----:B------:R-:W-:Y:S02]  /*12c0*/  IMAD.MOV R17, RZ, RZ, -R17 ;  /* 0x000000ffff117224 */ /* 0x000fe400078e0a11 */
[--C-:B------:R-:W-:Y:S01]  /*12d0*/  @!P0 IMAD.IADD R16, R16, 0x1, -R4.reuse ;  /* 0x0000000110108824 */ /* 0x100fe200078e0a04 */
[----:B------:R-:W-:Y:S01]  /*12e0*/  ISETP.GE.AND P0, PT, R26, RZ, PT ;  /* 0x000000ff1a00720c */ /* 0x000fe20003f06270 */
[----:B------:R-:W-:Y:S01]  /*12f0*/  IMAD R23, R4, R17, R23 ;  /* 0x0000001104177224 */ /* 0x000fe200078e0217 */
[----:B------:R-:W-:Y:S01]  /*1300*/  LOP3.LUT R26, R10, 0x64, RZ, 0xfc, !PT ;  /* 0x000000640a1a7812 */ /* 0x000fe200078efcff */
[----:B------:R-:W-:Y:S02]  /*1310*/  @!P5 IMAD.IADD R18, R18, 0x1, -R4 ;  /* 0x000000011212d824 */ /* 0x000fe400078e0a04 */
[----:B------:R-:W-:Y:S01]  /*1320*/  @!P4 IMAD.MOV R16, RZ, RZ, -R16 ;  /* 0x000000ffff10c224 */ /* 0x000fe200078e0a10 */
[C---:B------:R-:W-:Y:S01]  /*1330*/  ISETP.GT.U32.AND P5, PT, R4.reuse, R23, PT ;  /* 0x000000170400720c */ /* 0x040fe20003fa4070 */
[----:B------:R-:W-:Y:S01]  /*1340*/  @!P2 IMAD.IADD R19, R19, 0x1, -R4 ;  /* 0x000000011313a824 */ /* 0x000fe200078e0a04 */
[C---:B------:R-:W-:Y:S01]  /*1350*/  ISETP.GT.U32.AND P4, PT, R4.reuse, R21, PT ;  /* 0x000000150400720c */ /* 0x040fe20003f84070 */
[----:B------:R-:W-:Y:S01]  /*1360*/  @!P6 IMAD.MOV R15, RZ, RZ, -R15 ;  /* 0x000000ffff0fe224 */ /* 0x000fe200078e0a0f */
[----:B------:R-:W-:Y:S01]  /*1370*/  ISETP.GT.U32.AND P2, PT, R4, R20, PT ;  /* 0x000000140400720c */ /* 0x000fe20003f44070 */
[----:B------:R-:W-:Y:S01]  /*1380*/  IMAD.HI.U32 R24, R9, R27, RZ ;  /* 0x0000001b09187227 */ /* 0x000fe200078e00ff */
[----:B------:R-:W-:-:S02]  /*1390*/  ISETP.GE.AND P6, PT, R25, RZ, PT ;  /* 0x000000ff1900720c */ /* 0x000fc40003fc6270 */
[----:B------:R-:W-:Y:S01]  /*13a0*/  IABS R25, R26 ;  /* 0x0000001a00197213 */ /* 0x000fe20000000000 */
[----:B------:R-:W-:Y:S02]  /*13b0*/  IMAD.MOV R24, RZ, RZ, -R24 ;  /* 0x000000ffff187224 */ /* 0x000fe400078e0a18 */
[----:B------:R-:W-:Y:S02]  /*13c0*/  IMAD.MOV.U32 R17, RZ, RZ, R19 ;  /* 0x000000ffff117224 */ /* 0x000fe400078e0013 */
[--C-:B------:R-:W-:Y:S02]  /*13d0*/  @!P5 IMAD.IADD R23, R23, 0x1, -R4.reuse ;  /* 0x000000011717d824 */ /* 0x100fe400078e0a04 */
[--C-:B------:R-:W-:Y:S01]  /*13e0*/  @!P4 IMAD.IADD R21, R21, 0x1, -R4.reuse ;  /* 0x000000011515c824 */ /* 0x100fe200078e0a04 */
[----:B------:R-:W-:Y:S01]  /*13f0*/  ISETP.GE.AND P4, PT, R22, RZ, PT ;  /* 0x000000ff1600720c */ /* 0x000fe20003f86270 */
[----:B------:R-:W-:Y:S01]  /*1400*/  @!P2 IMAD.IADD R20, R20, 0x1, -R4 ;  /* 0x000000011414a824 */ /* 0x000fe200078e0a04 */
[----:B------:R-:W-:Y:S01]  /*1410*/  ISETP.GE.AND P2, PT, R26, RZ, PT ;  /* 0x000000ff1a00720c */ /* 0x000fe20003f46270 */
[----:B------:R-:W-:Y:S01]  /*1420*/  IMAD.HI.U32 R22, R9, R25, RZ ;  /* 0x0000001909167227 */ /* 0x000fe200078e00ff */
[----:B------:R-:W-:-:S03]  /*1430*/  ISETP.GT.U32.AND P5, PT, R4, R23, PT ;  /* 0x000000170400720c */ /* 0x000fc60003fa4070 */
[----:B------:R-:W-:-:S04]  /*1440*/  IMAD.HI.U32 R26, R9, R28, RZ ;  /* 0x0000001c091a7227 */ /* 0x000fc800078e00ff */
[----:B------:R-:W-:Y:S02]  /*1450*/  IMAD.MOV R22, RZ, RZ, -R22 ;  /* 0x000000ffff167224 */ /* 0x000fe400078e0a16 */
[----:B------:R-:W-:Y:S02]  /*1460*/  IMAD.MOV R29, RZ, RZ, -R26 ;  /* 0x000000ffff1d7224 */ /* 0x000fe400078e0a1a */
[C---:B------:R-:W-:Y:S01]  /*1470*/  IMAD R24, R4.reuse, R24, R27 ;  /* 0x0000001804187224 */ /* 0x040fe200078e021b */
[----:B------:R-:W-:Y:S01]  /*1480*/  IABS R27, R32 ;  /* 0x00000020001b7213 */ /* 0x000fe20000000000 */
[----:B------:R-:W-:Y:S02]  /*1490*/  IMAD.MOV.U32 R19, RZ, RZ, R21 ;  /* 0x000000ffff137224 */ /* 0x000fe400078e0015 */
[C---:B------:R-:W-:Y:S02]  /*14a0*/  IMAD R25, R4.reuse, R22, R25 ;  /* 0x0000001604197224 */ /* 0x040fe400078e0219 */
[C---:B------:R-:W-:Y:S01]  /*14b0*/  IMAD R22, R4.reuse, R29, R28 ;  /* 0x0000001d04167224 */ /* 0x040fe200078e021c */
[----:B------:R-:W-:Y:S01]  /*14c0*/  IABS R28, R33 ;  /* 0x00000021001c7213 */ /* 0x000fe20000000000 */
[----:B------:R-:W-:Y:S01]  /*14d0*/  @!P0 IMAD.MOV R19, RZ, RZ, -R19 ;  /* 0x000000ffff138224 */ /* 0x000fe200078e0a13 */
[C---:B------:R-:W-:Y:S01]  /*14e0*/  ISETP.GT.U32.AND P0, PT, R4.reuse, R24, PT ;  /* 0x000000180400720c */ /* 0x040fe20003f04070 */
[----:B------:R-:W-:Y:S01]  /*14f0*/  @!P5 IMAD.IADD R23, R23, 0x1, -R4 ;  /* 0x000000011717d824 */ /* 0x000fe200078e0a04 */
[C---:B------:R-:W-:Y:S01]  /*1500*/  ISETP.GT.U32.AND P5, PT, R4.reuse, R22, PT ;  /* 0x000000160400720c */ /* 0x040fe20003fa4070 */
[----:B------:R-:W-:Y:S01]  /*1510*/  @!P6 IMAD.MOV R18, RZ, RZ, -R18 ;  /* 0x000000ffff12e224 */ /* 0x000fe200078e0a12 */
[----:B------:R-:W-:Y:S01]  /*1520*/  ISETP.GT.U32.AND P6, PT, R4, R25, PT ;  /* 0x000000190400720c */ /* 0x000fe20003fc4070 */
[----:B------:R-:W-:Y:S01]  /*1530*/  IMAD.HI.U32 R21, R9, R27, RZ ;  /* 0x0000001b09157227 */ /* 0x000fe200078e00ff */
[----:B------:R-:W-:-:S03]  /*1540*/  IABS R29, R34 ;  /* 0x00000022001d7213 */ /* 0x000fc60000000000 */
[----:B------:R-:W-:Y:S02]  /*1550*/  IMAD.MOV R26, RZ, RZ, -R21 ;  /* 0x000000ffff1a7224 */ /* 0x000fe400078e0a15 */
[----:B------:R-:W-:-:S04]  /*1560*/  IMAD.HI.U32 R21, R9, R28, RZ ;  /* 0x0000001c09157227 */ /* 0x000fc800078e00ff */
[--C-:B------:R-:W-:Y:S02]  /*1570*/  @!P0 IMAD.IADD R24, R24, 0x1, -R4.reuse ;  /* 0x0000000118188824 */ /* 0x100fe400078e0a04 */
[--C-:B------:R-:W-:Y:S02]  /*1580*/  @!P5 IMAD.IADD R22, R22, 0x1, -R4.reuse ;  /* 0x000000011616d824 */ /* 0x100fe400078e0a04 */
[----:B------:R-:W-:Y:S01]  /*1590*/  @!P6 IMAD.IADD R25, R25, 0x1, -R4 ;  /* 0x000000011919e824 */ /* 0x000fe200078e0a04 */
[C---:B------:R-:W-:Y:S01]  /*15a0*/  ISETP.GT.U32.AND P5, PT, R4.reuse, R24, PT ;  /* 0x000000180400720c */ /* 0x040fe20003fa4070 */
[----:B------:R-:W-:Y:S01]  /*15b0*/  IMAD.MOV R21, RZ, RZ, -R21 ;  /* 0x000000ffff157224 */ /* 0x000fe200078e0a15 */
[----:B------:R-:W-:Y:S01]  /*15c0*/  ISETP.GE.AND P6, PT, R31, RZ, PT ;  /* 0x000000ff1f00720c */ /* 0x000fe20003fc6270 */
[C---:B------:R-:W-:Y:S01]  /*15d0*/  IMAD R27, R4.reuse, R26, R27 ;  /* 0x0000001a041b7224 */ /* 0x040fe200078e021b */
[C---:B------:R-:W-:Y:S01]  /*15e0*/  ISETP.GT.U32.AND P0, PT, R4.reuse, R25, PT ;  /* 0x000000190400720c */ /* 0x040fe20003f04070 */
[----:B------:R-:W-:-:S02]  /*15f0*/  IMAD R26, R4, R21, R28 ;  /* 0x00000015041a7224 */ /* 0x000fc400078e021c */
[----:B------:R-:W-:Y:S01]  /*1600*/  @!P3 IMAD.MOV R17, RZ, RZ, -R17 ;  /* 0x000000ffff11b224 */ /* 0x000fe200078e0a11 */
[----:B------:R-:W-:Y:S01]  /*1610*/  ISETP.GT.U32.AND P3, PT, R4, R20, PT ;  /* 0x000000140400720c */ /* 0x000fe20003f64070 */
[----:B------:R-:W-:-:S04]  /*1620*/  IMAD.HI.U32 R21, R9, R29, RZ ;  /* 0x0000001d09157227 */ /* 0x000fc800078e00ff */
[--C-:B------:R-:W-:Y:S01]  /*1630*/  @!P5 IMAD.IADD R24, R24, 0x1, -R4.reuse ;  /* 0x000000011818d824 */ /* 0x100fe200078e0a04 */
[C---:B------:R-:W-:Y:S01]  /*1640*/  ISETP.GT.U32.AND P5, PT, R4.reuse, R26, PT ;  /* 0x0000001a0400720c */ /* 0x040fe20003fa4070 */
[----:B------:R-:W-:Y:S02]  /*1650*/  IMAD.MOV R21, RZ, RZ, -R21 ;  /* 0x000000ffff157224 */ /* 0x000fe400078e0a15 */
[--C-:B------:R-:W-:Y:S01]  /*1660*/  @!P0 IMAD.IADD R25, R25, 0x1, -R4.reuse ;  /* 0x0000000119198824 */ /* 0x100fe200078e0a04 */
[C---:B------:R-:W-:Y:S01]  /*1670*/  ISETP.GT.U32.AND P0, PT, R4.reuse, R27, PT ;  /* 0x0000001b0400720c */ /* 0x040fe20003f04070 */
[----:B------:R-:W-:Y:S02]  /*1680*/  IMAD R29, R4, R21, R29 ;  /* 0x00000015041d7224 */ /* 0x000fe400078e021d */
[----:B------:R-:W-:Y:S01]  /*1690*/  @!P3 IMAD.IADD R20, R20, 0x1, -R4 ;  /* 0x000000011414b824 */ /* 0x000fe200078e0a04 */
[----:B------:R-:W-:Y:S01]  /*16a0*/  ISETP.GE.AND P3, PT, R30, RZ, PT ;  /* 0x000000ff1e00720c */ /* 0x000fe20003f66270 */
[----:B------:R-:W-:Y:S01]  /*16b0*/  IMAD.MOV.U32 R21, RZ, RZ, R23 ;  /* 0x000000ffff157224 */ /* 0x000fe200078e0017 */
[----:B------:R-:W-:Y:S01]  /*16c0*/  IABS R30, R35 ;  /* 0x00000023001e7213 */ /* 0x000fe20000000000 */
[----:B------:R-:W-:Y:S01]  /*16d0*/  @!P1 IMAD.MOV R20, RZ, RZ, -R20 ;  /* 0x000000ffff149224 */ /* 0x000fe200078e0a14 */
[----:B------:R-:W-:Y:S01]  /*16e0*/  ISETP.GT.U32.AND P1, PT, R4, R22, PT ;  /* 0x000000160400720c */ /* 0x000fe20003f24070 */
[----:B------:R-:W-:-:S02]  /*16f0*/  @!P5 IMAD.IADD R26, R26, 0x1, -R4 ;  /* 0x000000011a1ad824 */ /* 0x000fc400078e0a04 */
[----:B------:R-:W-:Y:S02]  /*1700*/  IMAD.MOV.U32 R23, RZ, RZ, R25 ;  /* 0x000000ffff177224 */ /* 0x000fe400078e0019 */
[----:B------:R-:W-:Y:S01]  /*1710*/  IMAD.HI.U32 R28, R9, R30, RZ ;  /* 0x0000001e091c7227 */ /* 0x000fe200078e00ff */
[----:B------:R-:W-:-:S03]  /*1720*/  ISETP.GT.U32.AND P5, PT, R4, R26, PT ;  /* 0x0000001a0400720c */ /* 0x000fc60003fa4070 */
[----:B------:R-:W-:Y:S01]  /*1730*/  @!P2 IMAD.MOV R23, RZ, RZ, -R23 ;  /* 0x000000ffff17a224 */ /* 0x000fe200078e0a17 */
[----:B------:R-:W-:Y:S01]  /*1740*/  ISETP.GT.U32.AND P2, PT, R4, R29, PT ;  /* 0x0000001d0400720c */ /* 0x000fe20003f44070 */
[----:B------:R-:W-:Y:S01]  /*1750*/  @!P0 IMAD.IADD R27, R27, 0x1, -R4 ;  /* 0x000000011b1b8824 */ /* 0x000fe200078e0a04 */
[----:B------:R-:W-:Y:S01]  /*1760*/  ISETP.GE.AND P0, PT, R33, RZ, PT ;  /* 0x000000ff2100720c */ /* 0x000fe20003f06270 */
[----:B------:R-:W-:Y:S01]  /*1770*/  IMAD.MOV R31, RZ, RZ, -R28 ;  /* 0x000000ffff1f7224 */ /* 0x000fe200078e0a1c */
[----:B------:R-:W-:Y:S01]  /*1780*/  LOP3.LUT R33, R10, 0x54, RZ, 0xfc, !PT ;  /* 0x000000540a217812 */ /* 0x000fe200078efcff */
[----:B------:R-:W-:Y:S01]  /*1790*/  @!P4 IMAD.MOV R21, RZ, RZ, -R21 ;  /* 0x000000ffff15c224 */ /* 0x000fe200078e0a15 */
[C---:B------:R-:W-:Y:S01]  /*17a0*/  ISETP.GT.U32.AND P4, PT, R4.reuse, R27, PT ;  /* 0x0000001b0400720c */ /* 0x040fe20003f84070 */
[----:B------:R-:W-:Y:S01]  /*17b0*/  IMAD R28, R4, R31, R30 ;  /* 0x0000001f041c7224 */ /* 0x000fe200078e021e */
[----:B------:R-:W-:Y:S01]  /*17c0*/  IABS R30, R33 ;  /* 0x00000021001e7213 */ /* 0x000fe20000000000 */
[--C-:B------:R-:W-:Y:S01]  /*17d0*/  @!P1 IMAD.IADD R22, R22, 0x1, -R4.reuse ;  /* 0x0000000116169824 */ /* 0x100fe200078e0a04 */
[----:B------:R-:W-:Y:S01]  /*17e0*/  ISETP.GE.AND P1, PT, R32, RZ, PT ;  /* 0x000000ff2000720c */ /* 0x000fe20003f26270 */
[--C-:B------:R-:W-:Y:S01]  /*17f0*/  @!P5 IMAD.IADD R26, R26, 0x1, -R4.reuse ;  /* 0x000000011a1ad824 */ /* 0x100fe200078e0a04 */
[----:B------:R-:W-:Y:S01]  /*1800*/  IABS R32, R36 ;  /* 0x0000002400207213 */ /* 0x000fe20000000000 */
[----:B------:R-:W-:Y:S01]  /*1810*/  @!P2 IMAD.IADD R29, R29, 0x1, -R4 ;  /* 0x000000011d1da824 */ /* 0x000fe200078e0a04 */
[----:B------:R-:W-:Y:S01]  /*1820*/  ISETP.GT.U32.AND P5, PT, R4, R28, PT ;  /* 0x0000001c0400720c */ /* 0x000fe20003fa4070 */
[----:B------:R-:W-:-:S02]  /*1830*/  @!P0 IMAD.MOV R26, RZ, RZ, -R26 ;  /* 0x000000ffff1a8224 */ /* 0x000fc400078e0a1a */
[----:B------:R-:W-:Y:S01]  /*1840*/  IMAD.HI.U32 R25, R9, R32, RZ ;  /* 0x0000002009197227 */ /* 0x000fe200078e00ff */
[----:B------:R-:W-:-:S03]  /*1850*/  ISETP.GT.U32.AND P2, PT, R4, R29, PT ;  /* 0x0000001d0400720c */ /* 0x000fc60003f44070 */
[----:B------:R-:W-:Y:S02]  /*1860*/  IMAD.MOV R25, RZ, RZ, -R25 ;  /* 0x000000ffff197224 */ /* 0x000fe400078e0a19 */
[----:B------:R-:W-:Y:S01]  /*1870*/  @!P4 IMAD.IADD R27, R27, 0x1, -R4 ;  /* 0x000000011b1bc824 */ /* 0x000fe200078e0a04 */
[----:B------:R-:W-:Y:S01]  /*1880*/  ISETP.GE.AND P4, PT, R36, RZ, PT ;  /* 0x000000ff2400720c */ /* 0x000fe20003f86270 */
[----:B------:R-:W-:Y:S01]  /*1890*/  IMAD R31, R4, R25, R32 ;  /* 0x00000019041f7224 */ /* 0x000fe200078e0220 */
[C---:B------:R-:W-:Y:S01]  /*18a0*/  LOP3.LUT R32, R10.reuse, 0x52, RZ, 0xfc, !PT ;  /* 0x000000520a207812 */ /* 0x040fe200078efcff */
[----:B------:R-:W-:Y:S01]  /*18b0*/  IMAD.MOV.U32 R25, RZ, RZ, R27 ;  /* 0x000000ffff197224 */ /* 0x000fe200078e001b */
[----:B------:R-:W-:Y:S01]  /*18c0*/  LOP3.LUT R36, R10, 0x4e, RZ, 0xfc, !PT ;  /* 0x0000004e0a247812 */ /* 0x000fe200078efcff */
[----:B------:R-:W-:Y:S01]  /*18d0*/  @!P5 IMAD.IADD R28, R28, 0x1, -R4 ;  /* 0x000000011c1cd824 */ /* 0x000fe200078e0a04 */
[C---:B------:R-:W-:Y:S01]  /*18e0*/  ISETP.GT.U32.AND P0, PT, R4.reuse, R31, PT ;  /* 0x0000001f0400720c */ /* 0x040fe20003f04070 */
[----:B------:R-:W-:Y:S01]  /*18f0*/  @!P1 IMAD.MOV R25, RZ, RZ, -R25 ;  /* 0x000000ffff199224 */ /* 0x000fe200078e0a19 */
[----:B------:R-:W-:Y:S01]  /*1900*/  ISETP.GE.AND P1, PT, R33, RZ, PT ;  /* 0x000000ff2100720c */ /* 0x000fe20003f26270 */
[----:B------:R-:W-:Y:S01]  /*1910*/  @!P6 IMAD.MOV R22, RZ, RZ, -R22 ;  /* 0x000000ffff16e224 */ /* 0x000fe200078e0a16 */
[----:B------:R-:W-:Y:S01]  /*1920*/  IABS R33, R32 ;  /* 0x0000002000217213 */ /* 0x000fe20000000000 */
[----:B------:R-:W-:Y:S01]  /*1930*/  @!P2 IMAD.IADD R29, R29, 0x1, -R4 ;  /* 0x000000011d1da824 */ /* 0x000fe200078e0a04 */
[----:B------:R-:W-:Y:S01]  /*1940*/  ISETP.GT.U32.AND P5, PT, R4, R28, PT ;  /* 0x0000001c0400720c */ /* 0x000fe20003fa4070 */
[----:B------:R-:W-:Y:S01]  /*1950*/  @!P3 IMAD.MOV R24, RZ, RZ, -R24 ;  /* 0x000000ffff18b224 */ /* 0x000fe200078e0a18 */
[----:B------:R-:W-:Y:S01]  /*1960*/  ISETP.GE.AND P6, PT, R35, RZ, PT ;  /* 0x000000ff2300720c */ /* 0x000fe20003fc6270 */
[----:B------:R-:W-:Y:S01]  /*1970*/  IMAD.HI.U32 R27, R9, R30, RZ ;  /* 0x0000001e091b7227 */ /* 0x000fe200078e00ff */
[----:B------:R-:W-:-:S02]  /*1980*/  ISETP.GE.AND P2, PT, R32, RZ, PT ;  /* 0x000000ff2000720c */ /* 0x000fc40003f46270 */
[----:B------:R-:W-:Y:S01]  /*1990*/  ISETP.GE.AND P3, PT, R34, RZ, PT ;  /* 0x000000ff2200720c */ /* 0x000fe20003f66270 */
[----:B------:R-:W-:Y:S01]  /*19a0*/  IMAD.HI.U32 R32, R9, R33, RZ ;  /* 0x0000002109207227 */ /* 0x000fe200078e00ff */
[----:B------:R-:W-:-:S03]  /*19b0*/  LOP3.LUT R35, R10, 0x50, RZ, 0xfc, !PT ;  /* 0x000000500a237812 */ /* 0x000fc600078efcff */
[----:B------:R-:W-:Y:S01]  /*19c0*/  IMAD.MOV R32, RZ, RZ, -R32 ;  /* 0x000000ffff207224 */ /* 0x000fe200078e0a20 */
[----:B------:R-:W-:Y:S01]  /*19d0*/  IABS R34, R35 ;  /* 0x0000002300227213 */ /* 0x000fe20000000000 */
[--C-:B------:R-:W-:Y:S02]  /*19e0*/  @!P0 IMAD.IADD R31, R31, 0x1, -R4.reuse ;  /* 0x000000011f1f8824 */ /* 0x100fe400078e0a04 */
[----:B------:R-:W-:Y:S02]  /*19f0*/  IMAD.MOV R27, RZ, RZ, -R27 ;  /* 0x000000ffff1b7224 */ /* 0x000fe400078e0a1b */
[----:B------:R-:W-:Y:S01]  /*1a00*/  @!P5 IMAD.IADD R28, R28, 0x1, -R4 ;  /* 0x000000011c1cd824 */ /* 0x000fe200078e0a04 */
[C---:B------:R-:W-:Y:S01]  /*1a10*/  ISETP.GT.U32.AND P0, PT, R4.reuse, R31, PT ;  /* 0x0000001f0400720c */ /* 0x040fe20003f04070 */
[C---:B------:R-:W-:Y:S01]  /*1a20*/  IMAD R33, R4.reuse, R32, R33 ;  /* 0x0000002004217224 */ /* 0x040fe200078e0221 */
[----:B------:R-:W-:Y:S01]  /*1a30*/  ISETP.GE.AND P5, PT, R35, RZ, PT ;  /* 0x000000ff2300720c */ /* 0x000fe20003fa6270 */
[C---:B------:R-:W-:Y:S01]  /*1a40*/  IMAD R30, R4.reuse, R27, R30 ;  /* 0x0000001b041e7224 */ /* 0x040fe200078e021e */
[----:B------:R-:W-:Y:S01]  /*1a50*/  IABS R35, R36 ;  /* 0x0000002400237213 */ /* 0x000fe20000000000 */
[----:B------:R-:W-:Y:S01]  /*1a60*/  @!P6 IMAD.MOV R28, RZ, RZ, -R28 ;  /* 0x000000ffff1ce224 */ /* 0x000fe200078e0a1c */
[----:B------:R-:W-:Y:S01]  /*1a70*/  ISETP.GT.U32.AND P6, PT, R4, R33, PT ;  /* 0x000000210400720c */ /* 0x000fe20003fc4070 */
[----:B------:R-:W-:-:S02]  /*1a80*/  IMAD.MOV.U32 R27, RZ, RZ, R29 ;  /* 0x000000ffff1b7224 */ /* 0x000fc400078e001d */
[----:B------:R-:W-:-:S04]  /*1a90*/  IMAD.HI.U32 R29, R9, R34, RZ ;  /* 0x00000022091d7227 */ /* 0x000fc800078e00ff */
[----:B------:R-:W-:Y:S01]  /*1aa0*/  @!P3 IMAD.MOV R27, RZ, RZ, -R27 ;  /* 0x000000ffff1bb224 */ /* 0x000fe200078e0a1b */
[----:B------:R-:W-:Y:S01]  /*1ab0*/  ISETP.GT.U32.AND P3, PT, R4, R30, PT ;  /* 0x0000001e0400720c */ /* 0x000fe20003f64070 */
[--C-:B------:R-:W-:Y:S01]  /*1ac0*/  @!P0 IMAD.IADD R31, R31, 0x1, -R4.reuse ;  /* 0x000000011f1f8824 */ /* 0x100fe200078e0a04 */
[----:B------:R-:W-:Y:S01]  /*1ad0*/  ISETP.GE.AND P0, PT, R36, RZ, PT ;  /* 0x000000ff2400720c */ /* 0x000fe20003f06270 */
[----:B------:R-:W-:Y:S01]  /*1ae0*/  IMAD.MOV R29, RZ, RZ, -R29 ;  /* 0x000000ffff1d7224 */ /* 0x000fe200078e0a1d */
[----:B------:R-:W-:Y:S01]  /*1af0*/  IABS R36, R39 ;  /* 0x0000002700247213 */ /* 0x000fe20000000000 */
[----:B------:R-:W-:Y:S02]  /*1b00*/  @!P6 IMAD.IADD R33, R33, 0x1, -R4 ;  /* 0x000000012121e824 */ /* 0x000fe400078e0a04 */
[C---:B------:R-:W-:Y:S02]  /*1b10*/  IMAD R32, R4.reuse, R29, R34 ;  /* 0x0000001d04207224 */ /* 0x040fe400078e0222 */
[----:B------:R-:W-:Y:S01]  /*1b20*/  IMAD.HI.U32 R34, R9, R35, RZ ;  /* 0x0000002309227227 */ /* 0x000fe200078e00ff */
[----:B------:R-:W-:-:S03]  /*1b30*/  ISETP.GT.U32.AND P6, PT, R4, R33, PT ;  /* 0x000000210400720c */ /* 0x000fc60003fc4070 */
[----:B------:R-:W-:Y:S02]  /*1b40*/  @!P3 IMAD.IADD R30, R30, 0x1, -R4 ;  /* 0x000000011e1eb824 */ /* 0x000fe400078e0a04 */
[----:B------:R-:W-:Y:S02]  /*1b50*/  IMAD.MOV.U32 R29, RZ, RZ, R31 ;  /* 0x000000ffff1d7224 */ /* 0x000fe400078e001f */
[----:B------:R-:W-:Y:S01]  /*1b60*/  IMAD.HI.U32 R31, R9, R36, RZ ;  /* 0x00000024091f7227 */ /* 0x000fe200078e00ff */
[----:B------:R-:W-:-:S03]  /*1b70*/  ISETP.GT.U32.AND P3, PT, R4, R30, PT ;  /* 0x0000001e0400720c */ /* 0x000fc60003f64070 */
[----:B------:R-:W-:Y:S02]  /*1b80*/  IMAD.MOV R34, RZ, RZ, -R34 ;  /* 0x000000ffff227224 */ /* 0x000fe400078e0a22 */
[----:B------:R-:W-:Y:S02]  /*1b90*/  IMAD.MOV R31, RZ, RZ, -R31 ;  /* 0x000000ffff1f7224 */ /* 0x000fe400078e0a1f */
[C---:B------:R-:W-:Y:S02]  /*1ba0*/  IMAD R35, R4.reuse, R34, R35 ;  /* 0x0000002204237224 */ /* 0x040fe400078e0223 */
[C---:B------:R-:W-:Y:S02]  /*1bb0*/  IMAD R34, R4.reuse, R31, R36 ;  /* 0x0000001f04227224 */ /* 0x040fe400078e0224 */
[--C-:B------:R-:W-:Y:S02]  /*1bc0*/  @!P6 IMAD.IADD R33, R33, 0x1, -R4.reuse ;  /* 0x000000012121e824 */ /* 0x100fe400078e0a04 */
[----:B------:R-:W-:Y:S01]  /*1bd0*/  @!P4 IMAD.MOV R29, RZ, RZ, -R29 ;  /* 0x000000ffff1dc224 */ /* 0x000fe200078e0a1d */
[----:B------:R-:W-:Y:S01]  /*1be0*/  ISETP.GT.U32.AND P6, PT, R4, R34, PT ;  /* 0x000000220400720c */ /* 0x000fe20003fc4070 */
[----:B------:R-:W-:Y:S01]  /*1bf0*/  @!P3 IMAD.IADD R30, R30, 0x1, -R4 ;  /* 0x000000011e1eb824 */ /* 0x000fe200078e0a04 */
[C---:B------:R-:W-:Y:S01]  /*1c00*/  ISETP.GT.U32.AND P4, PT, R4.reuse, R32, PT ;  /* 0x000000200400720c */ /* 0x040fe20003f84070 */
[----:B------:R-:W-:Y:S01]  /*1c10*/  IMAD.HI.U32 R31, R9, R37, RZ ;  /* 0x00000025091f7227 */ /* 0x000fe200078e00ff */
[----:B------:R-:W-:-:S03]  /*1c20*/  ISETP.GT.U32.AND P3, PT, R4, R35, PT ;  /* 0x000000230400720c */ /* 0x000fc60003f64070 */
[----:B------:R-:W-:Y:S02]  /*1c30*/  IMAD.MOV R31, RZ, RZ, -R31 ;  /* 0x000000ffff1f7224 */ /* 0x000fe400078e0a1f */
[----:B------:R-:W-:-:S04]  /*1c40*/  IMAD.HI.U32 R36, R9, R38, RZ ;  /* 0x0000002609247227 */ /* 0x000fc800078e00ff */
[--C-:B------:R-:W-:Y:S02]  /*1c50*/  @!P6 IMAD.IADD R34, R34, 0x1, -R4.reuse ;  /* 0x000000012222e824 */ /* 0x100fe400078e0a04 */
[--C-:B------:R-:W-:Y:S02]  /*1c60*/  @!P4 IMAD.IADD R32, R32, 0x1, -R4.reuse ;  /* 0x000000012020c824 */ /* 0x100fe400078e0a04 */
[----:B------:R-:W-:Y:S01]  /*1c70*/  @!P3 IMAD.IADD R35, R35, 0x1, -R4 ;  /* 0x000000012323b824 */ /* 0x000fe200078e0a04 */
[C---:B------:R-:W-:Y:S01]  /*1c80*/  ISETP.GT.U32.AND P6, PT, R4.reuse, R34, PT ;  /* 0x000000220400720c */ /* 0x040fe20003fc4070 */
[----:B------:R-:W-:Y:S01]  /*1c90*/  @!P1 IMAD.MOV R30, RZ, RZ, -R30 ;  /* 0x000000ffff1e9224 */ /* 0x000fe200078e0a1e */
[C---:B------:R-:W-:Y:S01]  /*1ca0*/  ISETP.GT.U32.AND P4, PT, R4.reuse, R32, PT ;  /* 0x000000200400720c */ /* 0x040fe20003f84070 */
[C---:B------:R-:W-:Y:S01]  /*1cb0*/  IMAD R37, R4.reuse, R31, R37 ;  /* 0x0000001f04257224 */ /* 0x040fe200078e0225 */
[----:B------:R-:W-:Y:S01]  /*1cc0*/  ISETP.GE.AND P3, PT, R39, RZ, PT ;  /* 0x000000ff2700720c */ /* 0x000fe20003f66270 */
[----:B------:R-:W-:Y:S01]  /*1cd0*/  IMAD.MOV.U32 R31, RZ, RZ, R33 ;  /* 0x000000ffff1f7224 */ /* 0x000fe200078e0021 */
[----:B------:R-:W-:Y:S01]  /*1ce0*/  ISETP.GT.U32.AND P1, PT, R4, R35, PT ;  /* 0x000000230400720c */ /* 0x000fe20003f24070 */
[----:B------:R-:W-:-:S02]  /*1cf0*/  IMAD.MOV R39, RZ, RZ, -R36 ;  /* 0x000000ffff277224 */ /* 0x000fc400078e0a24 */
[----:B------:R-:W-:-:S04]  /*1d00*/  IMAD.HI.U32 R33, R9, R40, RZ ;  /* 0x0000002809217227 */ /* 0x000fc800078e00ff */
[----:B------:R-:W-:Y:S02]  /*1d10*/  IMAD R36, R4, R39, R38 ;  /* 0x0000002704247224 */ /* 0x000fe400078e0226 */
[----:B------:R-:W-:Y:S02]  /*1d20*/  IMAD.MOV R33, RZ, RZ, -R33 ;  /* 0x000000ffff217224 */ /* 0x000fe400078e0a21 */
[--C-:B------:R-:W-:Y:S01]  /*1d30*/  @!P6 IMAD.IADD R34, R34, 0x1, -R4.reuse ;  /* 0x000000012222e824 */ /* 0x100fe200078e0a04 */
[----:B------:R-:W-:Y:S01]  /*1d40*/  ISETP.GT.U32.AND P6, PT, R4, R36, PT ;  /* 0x000000240400720c */ /* 0x000fe20003fc4070 */
[----:B------:R-:W-:Y:S01]  /*1d50*/  @!P4 IMAD.IADD R32, R32, 0x1, -R4 ;  /* 0x000000012020c824 */ /* 0x000fe200078e0a04 */
[C---:B------:R-:W-:Y:S01]  /*1d60*/  ISETP.GT.U32.AND P4, PT, R4.reuse, R37, PT ;  /* 0x000000250400720c */ /* 0x040fe20003f84070 */
[----:B------:R-:W-:Y:S02]  /*1d70*/  IMAD R39, R4, R33, R40 ;  /* 0x0000002104277224 */ /* 0x000fe400078e0228 */
[----:B------:R-:W-:Y:S01]  /*1d80*/  @!P1 IMAD.IADD R35, R35, 0x1, -R4 ;  /* 0x0000000123239824 */ /* 0x000fe200078e0a04 */
[----:B------:R-:W-:Y:S01]  /*1d90*/  ISETP.GE.AND P1, PT, R42, RZ, PT ;  /* 0x000000ff2a00720c */ /* 0x000fe20003f26270 */
[----:B------:R-:W-:Y:S01]  /*1da0*/  @!P5 IMAD.MOV R32, RZ, RZ, -R32 ;  /* 0x000000ffff20d224 */ /* 0x000fe200078e0a20 */
[----:B------:R-:W-:Y:S01]  /*1db0*/  ISETP.GT.U32.AND P5, PT, R4, R39, PT ;  /* 0x000000270400720c */ /* 0x000fe20003fa4070 */
[----:B------:R-:W-:Y:S01]  /*1dc0*/  @!P2 IMAD.MOV R31, RZ, RZ, -R31 ;  /* 0x000000ffff1fa224 */ /* 0x000fe200078e0a1f */
[----:B------:R-:W-:Y:S01]  /*1dd0*/  LOP3.LUT R42, R10, 0x44, RZ, 0xfc, !PT ;  /* 0x000000440a2a7812 */ /* 0x000fe200078efcff */
[----:B------:R-:W-:Y:S01]  /*1de0*/  IMAD.MOV.U32 R33, RZ, RZ, R35 ;  /* 0x000000ffff217224 */ /* 0x000fe200078e0023 */
[----:B------:R-:W-:Y:S01]  /*1df0*/  ISETP.GE.AND P2, PT, R41, RZ, PT ;  /* 0x000000ff2900720c */ /* 0x000fe20003f46270 */
[--C-:B------:R-:W-:Y:S01]  /*1e00*/  @!P6 IMAD.IADD R36, R36, 0x1, -R4.reuse ;  /* 0x000000012424e824 */ /* 0x100fe200078e0a04 */
[----:B------:R-:W-:Y:S01]  /*1e10*/  IABS R38, R42 ;  /* 0x0000002a00267213 */ /* 0x000fe20000000000 */
[----:B------:R-:W-:Y:S01]  /*1e20*/  @!P4 IMAD.IADD R37, R37, 0x1, -R4 ;  /* 0x000000012525c824 */ /* 0x000fe200078e0a04 */
[----:B------:R-:W-:Y:S01]  /*1e30*/  IABS R41, R44 ;  /* 0x0000002c00297213 */ /* 0x000fe20000000000 */
[----:B------:R-:W-:Y:S01]  /*1e40*/  @!P3 IMAD.MOV R34, RZ, RZ, -R34 ;  /* 0x000000ffff22b224 */ /* 0x000fe200078e0a22 */
[----:B------:R-:W-:Y:S01]  /*1e50*/  ISETP.GT.U32.AND P6, PT, R4, R36, PT ;  /* 0x000000240400720c */ /* 0x000fe20003fc4070 */
[----:B------:R-:W-:Y:S01]  /*1e60*/  IMAD.MOV.U32 R40, RZ, RZ, R38 ;  /* 0x000000ffff287224 */ /* 0x000fe200078e0026 */
[----:B------:R-:W-:Y:S01]  /*1e70*/  ISETP.GE.AND P3, PT, R42, RZ, PT ;  /* 0x000000ff2a00720c */ /* 0x000fe20003f66270 */
[----:B------:R-:W-:Y:S01]  /*1e80*/  @!P5 IMAD.IADD R39, R39, 0x1, -R4 ;  /* 0x000000012727d824 */ /* 0x000fe200078e0a04 */
[----:B------:R-:W-:Y:S01]  /*1e90*/  ISETP.GT.U32.AND P4, PT, R4, R37, PT ;  /* 0x000000250400720c */ /* 0x000fe20003f84070 */
[----:B------:R-:W-:-:S03]  /*1ea0*/  IMAD.HI.U32 R35, R9, R40, RZ ;  /* 0x0000002809237227 */ /* 0x000fc600078e00ff */
[----:B------:R-:W-:Y:S01]  /*1eb0*/  ISETP.GT.U32.AND P5, PT, R4, R39, PT ;  /* 0x000000270400720c */ /* 0x000fe20003fa4070 */
[----:B------:R-:W-:-:S04]  /*1ec0*/  IMAD.HI.U32 R38, R9, R41, RZ ;  /* 0x0000002909267227 */ /* 0x000fc800078e00ff */
[----:B------:R-:W-:Y:S02]  /*1ed0*/  IMAD.MOV R35, RZ, RZ, -R35 ;  /* 0x000000ffff237224 */ /* 0x000fe400078e0a23 */
[----:B------:R-:W-:Y:S01]  /*1ee0*/  @!P0 IMAD.MOV R33, RZ, RZ, -R33 ;  /* 0x000000ffff218224 */ /* 0x000fe200078e0a21 */
[----:B------:R-:W-:Y:S01]  /*1ef0*/  ISETP.GE.AND P0, PT, R43, RZ, PT ;  /* 0x000000ff2b00720c */ /* 0x000fe20003f06270 */
[----:B------:R-:W-:Y:S01]  /*1f00*/  IMAD.MOV R42, RZ, RZ, -R38 ;  /* 0x000000ffff2a7224 */ /* 0x000fe200078e0a26 */
[----:B------:R-:W-:Y:S01]  /*1f10*/  IABS R43, R47 ;  /* 0x0000002f002b7213 */ /* 0x000fe20000000000 */
[----:B------:R-:W-:Y:S02]  /*1f20*/  IMAD R38, R4, R35, R40 ;  /* 0x0000002304267224 */ /* 0x000fe400078e0228 */
[----:B------:R-:W-:Y:S02]  /*1f30*/  @!P6 IMAD.IADD R36, R36, 0x1, -R4 ;  /* 0x000000012424e824 */ /* 0x000fe400078e0a04 */
[C---:B------:R-:W-:Y:S01]  /*1f40*/  IMAD R40, R4.reuse, R42, R41 ;  /* 0x0000002a04287224 */ /* 0x040fe200078e0229 */
[----:B------:R-:W-:Y:S01]  /*1f50*/  ISETP.GT.U32.AND P6, PT, R4, R38, PT ;  /* 0x000000260400720c */ /* 0x000fe20003fc4070 */
[----:B------:R-:W-:-:S04]  /*1f60*/  IMAD.HI.U32 R35, R9, R43, RZ ;  /* 0x0000002b09237227 */ /* 0x000fc800078e00ff */
[--C-:B------:R-:W-:Y:S01]  /*1f70*/  @!P5 IMAD.IADD R39, R39, 0x1, -R4.reuse ;  /* 0x000000012727d824 */ /* 0x100fe200078e0a04 */
[----:B------:R-:W-:Y:S01]  /*1f80*/  ISETP.GT.U32.AND P5, PT, R4, R40, PT ;  /* 0x000000280400720c */ /* 0x000fe20003fa4070 */
[----:B------:R-:W-:Y:S02]  /*1f90*/  IMAD.MOV R35, RZ, RZ, -R35 ;  /* 0x000000ffff237224 */ /* 0x000fe400078e0a23 */
[--C-:B------:R-:W-:Y:S01]  /*1fa0*/  @!P4 IMAD.IADD R37, R37, 0x1, -R4.reuse ;  /* 0x000000012525c824 */ /* 0x100fe200078e0a04 */
[----:B------:R-:W-:Y:S01]  /*1fb0*/  ISETP.GE.AND P4, PT, R44, RZ, PT ;  /* 0x000000ff2c00720c */ /* 0x000fe20003f86270 */
[----:B------:R-:W-:Y:S01]  /*1fc0*/  IMAD R41, R4, R35, R43 ;  /* 0x0000002304297224 */ /* 0x000fe200078e022b */
[----:B------:R-:W-:Y:S01]  /*1fd0*/  IABS R44, R48 ;  /* 0x00000030002c7213 */ /* 0x000fe20000000000 */
[----:B------:R-:W-:Y:S02]  /*1fe0*/  @!P6 IMAD.IADD R38, R38, 0x1, -R4 ;  /* 0x000000012626e824 */ /* 0x000fe400078e0a04 */
[----:B------:R-:W-:Y:S01]  /*1ff0*/  IMAD.HI.U32 R43, R9, R45, RZ ;  /* 0x0000002d092b7227 */ /* 0x000fe200078e00ff */
[----:B------:R-:W-:-:S03]  /*2000*/  ISETP.GT.U32.AND P6, PT, R4, R41, PT ;  /* 0x000000290400720c */ /* 0x000fc60003fc4070 */
[----:B------:R-:W-:-:S04]  /*2010*/  IMAD.HI.U32 R42, R9, R44, RZ ;  /* 0x0000002c092a7227 */ /* 0x000fc800078e00ff */
[----:B------:R-:W-:Y:S02]  /*2020*/  IMAD.MOV.U32 R35, RZ, RZ, R37 ;  /* 0x000000ffff237224 */ /* 0x000fe400078e0025 */
[----:B------:R-:W-:Y:S01]  /*2030*/  @!P5 IMAD.IADD R40, R40, 0x1, -R4 ;  /* 0x000000012828d824 */ /* 0x000fe200078e0a04 */
[C---:B------:R-:W-:Y:S01]  /*2040*/  ISETP.GT.U32.AND P5, PT, R4.reuse, R38, PT ;  /* 0x000000260400720c */ /* 0x040fe20003fa4070 */
[----:B------:R-:W-:Y:S02]  /*2050*/  IMAD.MOV R37, RZ, RZ, -R42 ;  /* 0x000000ffff257224 */ /* 0x000fe400078e0a2a */
[----:B------:R-:W-:Y:S02]  /*2060*/  IMAD.MOV R42, RZ, RZ, -R43 ;  /* 0x000000ffff2a7224 */ /* 0x000fe400078e0a2b */
[----:B------:R-:W-:Y:S01]  /*2070*/  @!P1 IMAD.MOV R36, RZ, RZ, -R36 ;  /* 0x000000ffff249224 */ /* 0x000fe200078e0a24 */
[C---:B------:R-:W-:Y:S01]  /*2080*/  ISETP.GT.U32.AND P1, PT, R4.reuse, R40, PT ;  /* 0x000000280400720c */ /* 0x040fe20003f24070 */
[----:B------:R-:W-:Y:S01]  /*2090*/  IMAD R43, R4, R37, R44 ;  /* 0x00000025042b7224 */ /* 0x000fe200078e022c */
[----:B------:R-:W-:Y:S01]  /*20a0*/  IABS R44, R51 ;  /* 0x00000033002c7213 */ /* 0x000fe20000000000 */
[----:B------:R-:W-:-:S04]  /*20b0*/  IMAD.HI.U32 R37, R9, R46, RZ ;  /* 0x0000002e09257227 */ /* 0x000fc800078e00ff */
[----:B------:R-:W-:Y:S02]  /*20c0*/  @!P6 IMAD.IADD R41, R41, 0x1, -R4 ;  /* 0x000000012929e824 */ /* 0x000fe400078e0a04 */
[----:B------:R-:W-:Y:S02]  /*20d0*/  IMAD.MOV R37, RZ, RZ, -R37 ;  /* 0x000000ffff257224 */ /* 0x000fe400078e0a25 */
[C---:B------:R-:W-:Y:S01]  /*20e0*/  IMAD R42, R4.reuse, R42, R45 ;  /* 0x0000002a042a7224 */ /* 0x040fe200078e022d */
[C---:B------:R-:W-:Y:S01]  /*20f0*/  ISETP.GT.U32.AND P6, PT, R4.reuse, R41, PT ;  /* 0x000000290400720c */ /* 0x040fe20003fc4070 */
[----:B------:R-:W-:Y:S02]  /*2100*/  IMAD R45, R4, R37, R46 ;  /* 0x00000025042d7224 */ /* 0x000fe400078e022e */
[----:B------:R-:W-:Y:S01]  /*2110*/  @!P5 IMAD.IADD R38, R38, 0x1, -R4 ;  /* 0x000000012626d824 */ /* 0x000fe200078e0a04 */
[----:B------:R-:W-:Y:S01]  /*2120*/  ISETP.GT.U32.AND P5, PT, R4, R43, PT ;  /* 0x0000002b0400720c */ /* 0x000fe20003fa4070 */
[----:B------:R-:W-:-:S02]  /*2130*/  IMAD.MOV.U32 R37, RZ, RZ, R39 ;  /* 0x000000ffff257224 */ /* 0x000fc400078e0027 */
[----:B------:R-:W-:Y:S01]  /*2140*/  @!P1 IMAD.IADD R40, R40, 0x1, -R4 ;  /* 0x0000000128289824 */ /* 0x000fe200078e0a04 */
[C---:B------:R-:W-:Y:S01]  /*2150*/  ISETP.GT.U32.AND P1, PT, R4.reuse, R45, PT ;  /* 0x0000002d0400720c */ /* 0x040fe20003f24070 */
[----:B------:R-:W-:Y:S01]  /*2160*/  @!P0 IMAD.MOV R37, RZ, RZ, -R37 ;  /* 0x000000ffff258224 */ /* 0x000fe200078e0a25 */
[----:B------:R-:W-:Y:S01]  /*2170*/  ISETP.GT.U32.AND P0, PT, R4, R42, PT ;  /* 0x0000002a0400720c */ /* 0x000fe20003f04070 */
[----:B------:R-:W-:Y:S01]  /*2180*/  @!P2 IMAD.MOV R35, RZ, RZ, -R35 ;  /* 0x000000ffff23a224 */ /* 0x000fe200078e0a23 */
[----:B------:R-:W-:Y:S01]  /*2190*/  ISETP.GE.AND P2, PT, R47, RZ, PT ;  /* 0x000000ff2f00720c */ /* 0x000fe20003f46270 */
[----:B------:R-:W-:-:S04]  /*21a0*/  IMAD.HI.U32 R39, R9, R44, RZ ;  /* 0x0000002c09277227 */ /* 0x000fc800078e00ff */
[--C-:B------:R-:W-:Y:S01]  /*21b0*/  @!P6 IMAD.IADD R41, R41, 0x1, -R4.reuse ;  /* 0x000000012929e824 */ /* 0x100fe200078e0a04 */
[----:B------:R-:W-:Y:S01]  /*21c0*/  ISETP.GE.AND P6, PT, R49, RZ, PT ;  /* 0x000000ff3100720c */ /* 0x000fe20003fc6270 */
[----:B------:R-:W-:Y:S01]  /*21d0*/  IMAD.MOV R39, RZ, RZ, -R39 ;  /* 0x000000ffff277224 */ /* 0x000fe200078e0a27 */
[----:B------:R-:W-:Y:S01]  /*21e0*/  LOP3.LUT R49, R10, 0x36, RZ, 0xfc, !PT ;  /* 0x000000360a317812 */ /* 0x000fe200078efcff */
[--C-:B------:R-:W-:Y:S01]  /*21f0*/  @!P5 IMAD.IADD R43, R43, 0x1, -R4.reuse ;  /* 0x000000012b2bd824 */ /* 0x100fe200078e0a04 */
[----:B------:R-:W-:Y:S01]  /*2200*/  ISETP.GE.AND P5, PT, R50, RZ, PT ;  /* 0x000000ff3200720c */ /* 0x000fe20003fa6270 */
[----:B------:R-:W-:Y:S01]  /*2210*/  @!P1 IMAD.IADD R45, R45, 0x1, -R4 ;  /* 0x000000012d2d9824 */ /* 0x000fe200078e0a04 */
[----:B------:R-:W-:Y:S01]  /*2220*/  IABS R47, R49 ;  /* 0x00000031002f7213 */ /* 0x000fe20000000000 */
[----:B------:R-:W-:Y:S01]  /*2230*/  IMAD R44, R4, R39, R44 ;  /* 0x00000027042c7224 */ /* 0x000fe200078e022c */
[----:B------:R-:W-:Y:S01]  /*2240*/  LOP3.LUT R50, R10, 0x34, RZ, 0xfc, !PT ;  /* 0x000000340a327812 */ /* 0x000fe200078efcff */
[----:B------:R-:W-:Y:S01]  /*2250*/  @!P0 IMAD.IADD R42, R42, 0x1, -R4 ;  /* 0x000000012a2a8824 */ /* 0x000fe200078e0a04 */
[C---:B------:R-:W-:Y:S01]  /*2260*/  ISETP.GT.U32.AND P0, PT, R4.reuse, R43, PT ;  /* 0x0000002b0400720c */ /* 0x040fe20003f04070 */
[----:B------:R-:W-:Y:S01]  /*2270*/  IMAD.MOV.U32 R39, RZ, RZ, R41 ;  /* 0x000000ffff277224 */ /* 0x000fe200078e0029 */
[----:B------:R-:W-:Y:S01]  /*2280*/  ISETP.GT.U32.AND P1, PT, R4, R45, PT ;  /* 0x0000002d0400720c */ /* 0x000fe20003f24070 */
[----:B------:R-:W-:Y:S01]  /*2290*/  @!P3 IMAD.MOV R38, RZ, RZ, -R38 ;  /* 0x000000ffff26b224 */ /* 0x000fe200078e0a26 */
[----:B------:R-:W-:Y:S01]  /*22a0*/  ISETP.GE.AND P3, PT, R48, RZ, PT ;  /* 0x000000ff3000720c */ /* 0x000fe20003f66270 */
[----:B------:R-:W-:Y:S01]  /*22b0*/  @!P4 IMAD.MOV R40, RZ, RZ, -R40 ;  /* 0x000000ffff28c224 */ /* 0x000fe200078e0a28 */
[----:B------:R-:W-:Y:S01]  /*22c0*/  IABS R48, R50 ;  /* 0x0000003200307213 */ /* 0x000fe20000000000 */
[----:B------:R-:W-:Y:S01]  /*22d0*/  IMAD.HI.U32 R41, R9, R47, RZ ;  /* 0x0000002f09297227 */ /* 0x000fe200078e00ff */
[----:B------:R-:W-:-:S03]  /*22e0*/  ISETP.GT.U32.AND P4, PT, R4, R42, PT ;  /* 0x0000002a0400720c */ /* 0x000fc60003f84070 */
[----:B------:R-:W-:Y:S01]  /*22f0*/  @!P2 IMAD.MOV R39, RZ, RZ, -R39 ;  /* 0x000000ffff27a224 */ /* 0x000fe200078e0a27 */
[----:B------:R-:W-:Y:S01]  /*2300*/  ISETP.GT.U32.AND P2, PT, R4, R44, PT ;  /* 0x0000002c0400720c */ /* 0x000fe20003f44070 */
[----:B------:R-:W-:Y:S02]  /*2310*/  IMAD.MOV R46, RZ, RZ, -R41 ;  /* 0x000000ffff2e7224 */ /* 0x000fe400078e0a29 */
[----:B------:R-:W-:-:S04]  /*2320*/  IMAD.HI.U32 R41, R9, R48, RZ ;  /* 0x0000003009297227 */ /* 0x000fc800078e00ff */
[----:B------:R-:W-:Y:S02]  /*2330*/  IMAD R47, R4, R46, R47 ;  /* 0x0000002e042f7224 */ /* 0x000fe400078e022f */
[--C-:B------:R-:W-:Y:S01]  /*2340*/  @!P0 IMAD.IADD R43, R43, 0x1, -R4.reuse ;  /* 0x000000012b2b8824 */ /* 0x100fe200078e0a04 */
[----:B------:R-:W-:Y:S01]  /*2350*/  ISETP.GE.AND P0, PT, R51, RZ, PT ;  /* 0x000000ff3300720c */ /* 0x000fe20003f06270 */
[----:B------:R-:W-:Y:S01]  /*2360*/  IMAD.MOV R41, RZ, RZ, -R41 ;  /* 0x000000ffff297224 */ /* 0x000fe200078e0a29 */
[----:B------:R-:W-:Y:S01]  /*2370*/  LOP3.LUT R51, R10, 0x32, RZ, 0xfc, !PT ;  /* 0x000000320a337812 */ /* 0x000fe200078efcff */
[--C-:B------:R-:W-:Y:S01]  /*2380*/  @!P1 IMAD.IADD R45, R45, 0x1, -R4.reuse ;  /* 0x000000012d2d9824 */ /* 0x100fe200078e0a04 */
[----:B------:R-:W-:Y:S01]  /*2390*/  ISETP.GT.U32.AND P1, PT, R4, R47, PT ;  /* 0x0000002f0400720c */ /* 0x000fe20003f24070 */
[----:B------:R-:W-:Y:S01]  /*23a0*/  @!P4 IMAD.IADD R42, R42, 0x1, -R4 ;  /* 0x000000012a2ac824 */ /* 0x000fe200078e0a04 */
[----:B------:R-:W-:Y:S01]  /*23b0*/  ISETP.GE.AND P4, PT, R49, RZ, PT ;  /* 0x000000ff3100720c */ /* 0x000fe20003f86270 */
[----:B------:R-:W-:Y:S01]  /*23c0*/  IMAD R46, R4, R41, R48 ;  /* 0x00000029042e7224 */ /* 0x000fe200078e0230 */
[----:B------:R-:W-:Y:S01]  /*23d0*/  IABS R49, R51 ;  /* 0x0000003300317213 */ /* 0x000fe20000000000 */
[----:B------:R-:W-:Y:S01]  /*23e0*/  @!P2 IMAD.IADD R44, R44, 0x1, -R4 ;  /* 0x000000012c2ca824 */ /* 0x000fe200078e0a04 */
[----:B------:R-:W-:Y:S01]  /*23f0*/  ISETP.GE.AND P2, PT, R50, RZ, PT ;  /* 0x000000ff3200720c */ /* 0x000fe20003f46270 */
[----:B------:R-:W-:Y:S01]  /*2400*/  IMAD.MOV.U32 R41, RZ, RZ, R43 ;  /* 0x000000ffff297224 */ /* 0x000fe200078e002b */
[----:B------:R-:W-:Y:S01]  /*2410*/  IABS R50, R53 ;  /* 0x0000003500327213 */ /* 0x000fe20000000000 */
[----:B------:R-:W-:-:S04]  /*2420*/  IMAD.HI.U32 R48, R9, R49, RZ ;  /* 0x0000003109307227 */ /* 0x000fc800078e00ff */
[----:B------:R-:W-:Y:S01]  /*2430*/  @!P3 IMAD.MOV R41, RZ, RZ, -R41 ;  /* 0x000000ffff29b224 */ /* 0x000fe200078e0a29 */
[C---:B------:R-:W-:Y:S01]  /*2440*/  ISETP.GT.U32.AND P3, PT, R4.reuse, R44, PT ;  /* 0x0000002c0400720c */ /* 0x040fe20003f64070 */
[----:B------:R-:W-:Y:S01]  /*2450*/  @!P6 IMAD.MOV R42, RZ, RZ, -R42 ;  /* 0x000000ffff2ae224 */ /* 0x000fe200078e0a2a */
[C---:B------:R-:W-:Y:S01]  /*2460*/  ISETP.GT.U32.AND P6, PT, R4.reuse, R46, PT ;  /* 0x0000002e0400720c */ /* 0x040fe20003fc4070 */
[----:B------:R-:W-:Y:S02]  /*2470*/  IMAD.MOV R48, RZ, RZ, -R48 ;  /* 0x000000ffff307224 */ /* 0x000fe400078e0a30 */
[----:B------:R-:W-:Y:S02]  /*2480*/  @!P1 IMAD.IADD R47, R47, 0x1, -R4 ;  /* 0x000000012f2f9824 */ /* 0x000fe400078e0a04 */
[C---:B------:R-:W-:Y:S02]  /*2490*/  IMAD R49, R4.reuse, R48, R49 ;  /* 0x0000003004317224 */ /* 0x040fe400078e0231 */
[----:B------:R-:W-:Y:S01]  /*24a0*/  IMAD.MOV.U32 R43, RZ, RZ, R45 ;  /* 0x000000ffff2b7224 */ /* 0x000fe200078e002d */
[----:B------:R-:W-:Y:S01]  /*24b0*/  ISETP.GT.U32.AND P1, PT, R4, R47, PT ;  /* 0x0000002f0400720c */ /* 0x000fe20003f24070 */
[----:B------:R-:W-:-:S04]  /*24c0*/  IMAD.HI.U32 R45, R9, R50, RZ ;  /* 0x00000032092d7227 */ /* 0x000fc800078e00ff */
[--C-:B------:R-:W-:Y:S01]  /*24d0*/  @!P3 IMAD.IADD R44, R44, 0x1, -R4.reuse ;  /* 0x000000012c2cb824 */ /* 0x100fe200078e0a04 */
[----:B------:R-:W-:Y:S01]  /*24e0*/  ISETP.GT.U32.AND P3, PT, R4, R49, PT ;  /* 0x000000310400720c */ /* 0x000fe20003f64070 */
[----:B------:R-:W-:Y:S02]  /*24f0*/  @!P6 IMAD.IADD R46, R46, 0x1, -R4 ;  /* 0x000000012e2ee824 */ /* 0x000fe400078e0a04 */
[----:B------:R-:W-:Y:S01]  /*2500*/  @!P5 IMAD.MOV R43, RZ, RZ, -R43 ;  /* 0x000000ffff2bd224 */ /* 0x000fe200078e0a2b */
[----:B------:R-:W-:Y:S01]  /*2510*/  ISETP.GE.AND P5, PT, R51, RZ, PT ;  /* 0x000000ff3300720c */ /* 0x000fe20003fa6270 */
[----:B------:R-:W-:Y:S01]  /*2520*/  IMAD.HI.U32 R48, R9, R52, RZ ;  /* 0x0000003409307227 */ /* 0x000fe200078e00ff */
[----:B------:R-:W-:-:S03]  /*2530*/  ISETP.GT.U32.AND P6, PT, R4, R46, PT ;  /* 0x0000002e0400720c */ /* 0x000fc60003fc4070 */
[----:B------:R-:W-:Y:S02]  /*2540*/  IMAD.MOV R51, RZ, RZ, -R45 ;  /* 0x000000ffff337224 */ /* 0x000fe400078e0a2d */
[----:B------:R-:W-:Y:S01]  /*2550*/  @!P1 IMAD.IADD R47, R47, 0x1, -R4 ;  /* 0x000000012f2f9824 */ /* 0x000fe200078e0a04 */
[----:B------:R-:W-:Y:S01]  /*2560*/  ISETP.GE.AND P1, PT, R53, RZ, PT ;  /* 0x000000ff3500720c */ /* 0x000fe20003f26270 */
[----:B------:R-:W-:Y:S02]  /*2570*/  IMAD.MOV R53, RZ, RZ, -R48 ;  /* 0x000000ffff357224 */ /* 0x000fe400078e0a30 */
[----:B------:R-:W-:Y:S02]  /*2580*/  @!P3 IMAD.IADD R49, R49, 0x1, -R4 ;  /* 0x000000013131b824 */ /* 0x000fe400078e0a04 */
[C---:B------:R-:W-:Y:S02]  /*2590*/  IMAD R48, R4.reuse, R51, R50 ;  /* 0x0000003304307224 */ /* 0x040fe400078e0232 */
[----:B------:R-:W-:Y:S01]  /*25a0*/  IMAD.HI.U32 R45, R9, R54, RZ ;  /* 0x00000036092d7227 */ /* 0x000fe200078e00ff */
[----:B------:R-:W-:-:S03]  /*25b0*/  ISETP.GT.U32.AND P3, PT, R4, R49, PT ;  /* 0x000000310400720c */ /* 0x000fc60003f64070 */
[C---:B------:R-:W-:Y:S01]  /*25c0*/  IMAD R51, R4.reuse, R53, R52 ;  /* 0x0000003504337224 */ /* 0x040fe200078e0234 */
[----:B------:R-:W-:Y:S01]  /*25d0*/  IABS R53, R57 ;  /* 0x0000003900357213 */ /* 0x000fe20000000000 */
[----:B------:R-:W-:Y:S01]  /*25e0*/  @!P0 IMAD.MOV R44, RZ, RZ, -R44 ;  /* 0x000000ffff2c8224 */ /* 0x000fe200078e0a2c */
[----:B------:R-:W-:Y:S01]  /*25f0*/  ISETP.GT.U32.AND P0, PT, R4, R48, PT ;  /* 0x000000300400720c */ /* 0x000fe20003f04070 */
[----:B------:R-:W-:Y:S01]  /*2600*/  IMAD.MOV R45, RZ, RZ, -R45 ;  /* 0x000000ffff2d7224 */ /* 0x000fe200078e0a2d */
[----:B------:R-:W-:Y:S01]  /*2610*/  LOP3.LUT R52, R10, 0x28, RZ, 0xfc, !PT ;  /* 0x000000280a347812 */ /* 0x000fe200078efcff */
[----:B------:R-:W-:Y:S01]  /*2620*/  @!P6 IMAD.IADD R46, R46, 0x1, -R4 ;  /* 0x000000012e2ee824 */ /* 0x000fe200078e0a04 */
[C---:B------:R-:W-:Y:S01]  /*2630*/  ISETP.GT.U32.AND P6, PT, R4.reuse, R51, PT ;  /* 0x000000330400720c */ /* 0x040fe20003fc4070 */
[----:B------:R-:W-:Y:S01]  /*2640*/  IMAD R50, R4, R45, R54 ;  /* 0x0000002d04327224 */ /* 0x000fe200078e0236 */
[----:B------:R-:W-:Y:S01]  /*2650*/  LOP3.LUT R54, R10, 0x26, RZ, 0xfc, !PT ;  /* 0x000000260a367812 */ /* 0x000fe200078efcff */
[----:B------:R-:W-:-:S02]  /*2660*/  IMAD.MOV.U32 R45, RZ, RZ, R47 ;  /* 0x000000ffff2d7224 */ /* 0x000fc400078e002f */
[----:B------:R-:W-:Y:S01]  /*2670*/  IMAD.HI.U32 R47, R9, R53, RZ ;  /* 0x00000035092f7227 */ /* 0x000fe200078e00ff */
[----:B------:R-:W-:-:S03]  /*2680*/  IABS R59, R54 ;  /* 0x00000036003b7213 */ /* 0x000fc60000000000 */
[----:B------:R-:W-:Y:S01]  /*2690*/  @!P2 IMAD.MOV R46, RZ, RZ, -R46 ;  /* 0x000000ffff2ea224 */ /* 0x000fe200078e0a2e */
[----:B------:R-:W-:Y:S01]  /*26a0*/  ISETP.GT.U32.AND P2, PT, R4, R50, PT ;  /* 0x000000320400720c */ /* 0x000fe20003f44070 */
[----:B------:R-:W-:Y:S02]  /*26b0*/  IMAD.MOV R47, RZ, RZ, -R47 ;  /* 0x000000ffff2f7224 */ /* 0x000fe400078e0a2f */
[--C-:B------:R-:W-:Y:S01]  /*26c0*/  @!P3 IMAD.IADD R49, R49, 0x1, -R4.reuse ;  /* 0x000000013131b824 */ /* 0x100fe200078e0a04 */
[----:B------:R-:W-:Y:S01]  /*26d0*/  ISETP.GE.AND P3, PT, R56, RZ, PT ;  /* 0x000000ff3800720c */ /* 0x000fe20003f66270 */
[--C-:B------:R-:W-:Y:S01]  /*26e0*/  @!P0 IMAD.IADD R48, R48, 0x1, -R4.reuse ;  /* 0x0000000130308824 */ /* 0x100fe200078e0a04 */
[----:B------:R-:W-:Y:S01]  /*26f0*/  LOP3.LUT R56, R10, 0x24, RZ, 0xfc, !PT ;  /* 0x000000240a387812 */ /* 0x000fe200078efcff */
[----:B------:R-:W-:Y:S01]  /*2700*/  @!P4 IMAD.MOV R45, RZ, RZ, -R45 ;  /* 0x000000ffff2dc224 */ /* 0x000fe200078e0a2d */
[----:B------:R-:W-:Y:S01]  /*2710*/  ISETP.GE.AND P4, PT, R55, RZ, PT ;  /* 0x000000ff3700720c */ /* 0x000fe20003f86270 */
[C---:B------:R-:W-:Y:S01]  /*2720*/  IMAD R53, R4.reuse, R47, R53 ;  /* 0x0000002f04357224 */ /* 0x040fe200078e0235 */
[----:B------:R-:W-:Y:S01]  /*2730*/  IABS R55, R52 ;  /* 0x0000003400377213 */ /* 0x000fe20000000000 */
[----:B------:R-:W-:Y:S01]  /*2740*/  @!P6 IMAD.IADD R51, R51, 0x1, -R4 ;  /* 0x000000013333e824 */ /* 0x000fe200078e0a04 */
[----:B------:R-:W-:Y:S01]  /*2750*/  ISETP.GT.U32.AND P6, PT, R4, R48, PT ;  /* 0x000000300400720c */ /* 0x000fe20003fc4070 */
[----:B------:R-:W-:Y:S01]  /*2760*/  IMAD.MOV.U32 R47, RZ, RZ, R49 ;  /* 0x000000ffff2f7224 */ /* 0x000fe200078e0031 */
[----:B------:R-:W-:Y:S01]  /*2770*/  IABS R61, R56 ;  /* 0x00000038003d7213 */ /* 0x000fe20000000000 */
[----:B------:R-:W-:Y:S01]  /*2780*/  IMAD.HI.U32 R49, R9, R55, RZ ;  /* 0x0000003709317227 */ /* 0x000fe200078e00ff */
[----:B------:R-:W-:-:S02]  /*2790*/  ISETP.GE.AND P0, PT, R57, RZ, PT ;  /* 0x000000ff3900720c */ /* 0x000fc40003f06270 */
[----:B------:R-:W-:Y:S01]  /*27a0*/  LOP3.LUT R57, R10, 0x22, RZ, 0xfc, !PT ;  /* 0x000000220a397812 */ /* 0x000fe200078efcff */
[----:B------:R-:W-:Y:S01]  /*27b0*/  @!P5 IMAD.MOV R47, RZ, RZ, -R47 ;  /* 0x000000ffff2fd224 */ /* 0x000fe200078e0a2f */
[----:B------:R-:W-:Y:S01]  /*27c0*/  ISETP.GT.U32.AND P5, PT, R4, R51, PT ;  /* 0x000000330400720c */ /* 0x000fe20003fa4070 */
[--C-:B------:R-:W-:Y:S01]  /*27d0*/  @!P2 IMAD.IADD R50, R50, 0x1, -R4.reuse ;  /* 0x000000013232a824 */ /* 0x100fe200078e0a04 */
[----:B------:R-:W-:Y:S01]  /*27e0*/  IABS R63, R57 ;  /* 0x00000039003f7213 */ /* 0x000fe20000000000 */
[----:B------:R-:W-:Y:S02]  /*27f0*/  IMAD.MOV R49, RZ, RZ, -R49 ;  /* 0x000000ffff317224 */ /* 0x000fe400078e0a31 */
[----:B------:R-:W-:Y:S01]  /*2800*/  @!P6 IMAD.IADD R48, R48, 0x1, -R4 ;  /* 0x000000013030e824 */ /* 0x000fe200078e0a04 */
[C---:B------:R-:W-:Y:S01]  /*2810*/  ISETP.GT.U32.AND P2, PT, R4.reuse, R50, PT ;  /* 0x000000320400720c */ /* 0x040fe20003f44070 */
[C---:B------:R-:W-:Y:S01]  /*2820*/  IMAD R55, R4.reuse, R49, R55 ;  /* 0x0000003104377224 */ /* 0x040fe200078e0237 */
[----:B------:R-:W-:Y:S01]  /*2830*/  ISETP.GT.U32.AND P6, PT, R4, R53, PT ;  /* 0x000000350400720c */ /* 0x000fe20003fc4070 */
[----:B------:R-:W-:-:S04]  /*2840*/  IMAD.HI.U32 R49, R9, R59, RZ ;  /* 0x0000003b09317227 */ /* 0x000fc800078e00ff */
[----:B------:R-:W-:Y:S01]  /*2850*/  @!P5 IMAD.IADD R51, R51, 0x1, -R4 ;  /* 0x000000013333d824 */ /* 0x000fe200078e0a04 */
[----:B------:R-:W-:Y:S01]  /*2860*/  ISETP.GT.U32.AND P5, PT, R4, R55, PT ;  /* 0x000000370400720c */ /* 0x000fe20003fa4070 */
[----:B------:R-:W-:-:S04]  /*2870*/  @!P1 IMAD.MOV R48, RZ, RZ, -R48 ;  /* 0x000000ffff309224 */ /* 0x000fc800078e0a30 */
[----:B------:R-:W-:Y:S01]  /*2880*/  @!P2 IMAD.IADD R50, R50, 0x1, -R4 ;  /* 0x000000013232a824 */ /* 0x000fe200078e0a04 */
[----:B------:R-:W-:Y:S01]  /*2890*/  ISETP.GE.AND P2, PT, R52, RZ, PT ;  /* 0x000000ff3400720c */ /* 0x000fe20003f46270 */
[----:B------:R-:W-:Y:S02]  /*28a0*/  IMAD.MOV R52, RZ, RZ, -R49 ;  /* 0x000000ffff347224 */ /* 0x000fe400078e0a31 */
[----:B------:R-:W-:-:S04]  /*28b0*/  IMAD.HI.U32 R49, R9, R61, RZ ;  /* 0x0000003d09317227 */ /* 0x000fc800078e00ff */
[--C-:B------:R-:W-:Y:S01]  /*28c0*/  @!P6 IMAD.IADD R53, R53, 0x1, -R4.reuse ;  /* 0x000000013535e824 */ /* 0x100fe200078e0a04 */
[----:B------:R-:W-:Y:S01]  /*28d0*/  ISETP.GE.AND P6, PT, R54, RZ, PT ;  /* 0x000000ff3600720c */ /* 0x000fe20003fc6270 */
[----:B------:R-:W-:Y:S02]  /*28e0*/  IMAD.MOV R54, RZ, RZ, -R49 ;  /* 0x000000ffff367224 */ /* 0x000fe400078e0a31 */
[----:B------:R-:W-:Y:S01]  /*28f0*/  @!P5 IMAD.IADD R55, R55, 0x1, -R4 ;  /* 0x000000013737d824 */ /* 0x000fe200078e0a04 */
[C---:B------:R-:W-:Y:S01]  /*2900*/  ISETP.GT.U32.AND P1, PT, R4.reuse, R53, PT ;  /* 0x000000350400720c */ /* 0x040fe20003f24070 */
[----:B------:R-:W-:Y:S02]  /*2910*/  IMAD.MOV.U32 R49, RZ, RZ, R51 ;  /* 0x000000ffff317224 */ /* 0x000fe400078e0033 */
[C---:B------:R-:W-:Y:S02]  /*2920*/  IMAD R59, R4.reuse, R52, R59 ;  /* 0x00000034043b7224 */ /* 0x040fe400078e023b */
[----:B------:R-:W-:Y:S01]  /*2930*/  @!P4 IMAD.MOV R49, RZ, RZ, -R49 ;  /* 0x000000ffff31c224 */ /* 0x000fe200078e0a31 */
[C---:B------:R-:W-:Y:S01]  /*2940*/  ISETP.GT.U32.AND P4, PT, R4.reuse, R55, PT ;  /* 0x000000370400720c */ /* 0x040fe20003f84070 */
[----:B------:R-:W-:Y:S01]  /*2950*/  IMAD.HI.U32 R52, R9, R63, RZ ;  /* 0x0000003f09347227 */ /* 0x000fe200078e00ff */
[----:B------:R-:W-:-:S03]  /*2960*/  ISETP.GT.U32.AND P5, PT, R4, R59, PT ;  /* 0x0000003b0400720c */ /* 0x000fc60003fa4070 */
[----:B------:R-:W-:Y:S02]  /*2970*/  IMAD.MOV R52, RZ, RZ, -R52 ;  /* 0x000000ffff347224 */ /* 0x000fe400078e0a34 */
[C---:B------:R-:W-:Y:S01]  /*2980*/  IMAD R61, R4.reuse, R54, R61 ;  /* 0x00000036043d7224 */ /* 0x040fe200078e023d */
[----:B------:R-:W-:Y:S01]  /*2990*/  IABS R54, R58 ;  /* 0x0000003a00367213 */ /* 0x000fe20000000000 */
[----:B------:R-:W-:Y:S02]  /*29a0*/  IMAD R63, R4, R52, R63 ;  /* 0x00000034043f7224 */ /* 0x000fe400078e023f */
[--C-:B------:R-:W-:Y:S01]  /*29b0*/  @!P1 IMAD.IADD R53, R53, 0x1, -R4.reuse ;  /* 0x0000000135359824 */ /* 0x100fe200078e0a04 */
[----:B------:R-:W-:Y:S01]  /*29c0*/  ISETP.GE.AND P1, PT, R56, RZ, PT ;  /* 0x000000ff3800720c */ /* 0x000fe20003f26270 */
[----:B------:R-:W-:Y:S01]  /*29d0*/  @!P4 IMAD.IADD R55, R55, 0x1, -R4 ;  /* 0x000000013737c824 */ /* 0x000fe200078e0a04 */
[----:B------:R-:W-:Y:S01]  /*29e0*/  ISETP.GT.U32.AND P4, PT, R4, R63, PT ;  /* 0x0000003f0400720c */ /* 0x000fe20003f84070 */
[----:B------:R-:W-:Y:S01]  /*29f0*/  IMAD.HI.U32 R52, R9, R54, RZ ;  /* 0x0000003609347227 */ /* 0x000fe200078e00ff */
[----:B------:R-:W-:-:S03]  /*2a00*/  IABS R56, R60 ;  /* 0x0000003c00387213 */ /* 0x000fc60000000000 */
[----:B------:R-:W-:Y:S01]  /*2a10*/  @!P3 IMAD.MOV R50, RZ, RZ, -R50 ;  /* 0x000000ffff32b224 */ /* 0x000fe200078e0a32 */
[----:B------:R-:W-:Y:S01]  /*2a20*/  ISETP.GT.U32.AND P3, PT, R4, R61, PT ;  /* 0x0000003d0400720c */ /* 0x000fe20003f64070 */
[----:B------:R-:W-:Y:S02]  /*2a30*/  IMAD.MOV.U32 R51, RZ, RZ, R53 ;  /* 0x000000ffff337224 */ /* 0x000fe400078e0035 */
[----:B------:R-:W-:Y:S02]  /*2a40*/  IMAD.MOV R53, RZ, RZ, -R52 ;  /* 0x000000ffff357224 */ /* 0x000fe400078e0a34 */
[----:B------:R-:W-:-:S04]  /*2a50*/  IMAD.HI.U32 R52, R9, R56, RZ ;  /* 0x0000003809347227 */ /* 0x000fc800078e00ff */
[--C-:B------:R-:W-:Y:S02]  /*2a60*/  @!P4 IMAD.IADD R63, R63, 0x1, -R4.reuse ;  /* 0x000000013f3fc824 */ /* 0x100fe400078e0a04 */
[----:B------:R-:W-:Y:S01]  /*2a70*/  @!P5 IMAD.IADD R59, R59, 0x1, -R4 ;  /* 0x000000013b3bd824 */ /* 0x000fe200078e0a04 */
[----:B------:R-:W-:Y:S01]  /*2a80*/  ISETP.GE.AND P5, PT, R57, RZ, PT ;  /* 0x000000ff3900720c */ /* 0x000fe20003fa6270 */
[----:B------:R-:W-:Y:S01]  /*2a90*/  IMAD.MOV.U32 R57, RZ, RZ, R55 ;  /* 0x000000ffff397224 */ /* 0x000fe200078e0037 */
[C---:B------:R-:W-:Y:S01]  /*2aa0*/  ISETP.GT.U32.AND P4, PT, R4.reuse, R63, PT ;  /* 0x0000003f0400720c */ /* 0x040fe20003f84070 */
[----:B------:R-:W-:Y:S02]  /*2ab0*/  IMAD.MOV R55, RZ, RZ, -R52 ;  /* 0x000000ffff377224 */ /* 0x000fe400078e0a34 */
[----:B------:R-:W-:Y:S01]  /*2ac0*/  @!P3 IMAD.IADD R61, R61, 0x1, -R4 ;  /* 0x000000013d3db824 */ /* 0x000fe200078e0a04 */
[C---:B------:R-:W-:Y:S01]  /*2ad0*/  ISETP.GT.U32.AND P3, PT, R4.reuse, R59, PT ;  /* 0x0000003b0400720c */ /* 0x040fe20003f64070 */
[----:B------:R-:W-:Y:S01]  /*2ae0*/  IMAD R55, R4, R55, R56 ;  /* 0x0000003704377224 */ /* 0x000fe200078e0238 */
[----:B------:R-:W-:Y:S01]  /*2af0*/  LOP3.LUT R56, R10, 0x1a, RZ, 0xfc, !PT ;  /* 0x0000001a0a387812 */ /* 0x000fe200078efcff */
[----:B------:R-:W-:Y:S01]  /*2b00*/  @!P0 IMAD.MOV R51, RZ, RZ, -R51 ;  /* 0x000000ffff338224 */ /* 0x000fe200078e0a33 */
[----:B------:R-:W-:Y:S01]  /*2b10*/  ISETP.GT.U32.AND P0, PT, R4, R61, PT ;  /* 0x0000003d0400720c */ /* 0x000fe20003f04070 */
[----:B------:R-:W-:Y:S01]  /*2b20*/  IMAD.HI.U32 R52, R9, R67, RZ ;  /* 0x0000004309347227 */ /* 0x000fe200078e00ff */
[----:B------:R-:W-:-:S03]  /*2b30*/  IABS R69, R56 ;  /* 0x0000003800457213 */ /* 0x000fc60000000000 */
[----:B------:R-:W-:Y:S01]  /*2b40*/  @!P4 IMAD.IADD R63, R63, 0x1, -R4 ;  /* 0x000000013f3fc824 */ /* 0x000fe200078e0a04 */
[C---:B------:R-:W-:Y:S01]  /*2b50*/  ISETP.GT.U32.AND P4, PT, R4.reuse, R55, PT ;  /* 0x000000370400720c */ /* 0x040fe20003f84070 */
[----:B------:R-:W-:Y:S02]  /*2b60*/  IMAD R53, R4, R53, R54 ;  /* 0x0000003504357224 */ /* 0x000fe400078e0236 */
[----:B------:R-:W-:Y:S01]  /*2b70*/  @!P3 IMAD.IADD R59, R59, 0x1, -R4 ;  /* 0x000000013b3bb824 */ /* 0x000fe200078e0a04 */
[----:B------:R-:W-:Y:S01]  /*2b80*/  ISETP.GE.AND P3, PT, R58, RZ, PT ;  /* 0x000000ff3a00720c */ /* 0x000fe20003f66270 */
[----:B------:R-:W-:Y:S01]  /*2b90*/  IMAD.MOV R52, RZ, RZ, -R52 ;  /* 0x000000ffff347224 */ /* 0x000fe200078e0a34 */
[----:B------:R-:W-:Y:S01]  /*2ba0*/  LOP3.LUT R58, R10, 0x18, RZ, 0xfc, !PT ;  /* 0x000000180a3a7812 */ /* 0x000fe200078efcff */
[----:B------:R-:W-:Y:S01]  /*2bb0*/  @!P2 IMAD.MOV R57, RZ, RZ, -R57 ;  /* 0x000000ffff39a224 */ /* 0x000fe200078e0a39 */
[C---:B------:R-:W-:Y:S01]  /*2bc0*/  ISETP.GT.U32.AND P2, PT, R4.reuse, R53, PT ;  /* 0x000000350400720c */ /* 0x040fe20003f44070 */
[--C-:B------:R-:W-:Y:S01]  /*2bd0*/  @!P0 IMAD.IADD R61, R61, 0x1, -R4.reuse ;  /* 0x000000013d3d8824 */ /* 0x100fe200078e0a04 */
[----:B------:R-:W-:Y:S01]  /*2be0*/  IABS R71, R58 ;  /* 0x0000003a00477213 */ /* 0x000fe20000000000 */
[----:B------:R-:W-:Y:S01]  /*2bf0*/  IMAD R67, R4, R52, R67 ;  /* 0x0000003404437224 */ /* 0x000fe200078e0243 */
[----:B------:R-:W-:Y:S01]  /*2c00*/  ISETP.GE.AND P0, PT, R60, RZ, PT ;  /* 0x000000ff3c00720c */ /* 0x000fe20003f06270 */
[----:B------:R-:W-:Y:S01]  /*2c10*/  @!P4 IMAD.IADD R55, R55, 0x1, -R4 ;  /* 0x000000013737c824 */ /* 0x000fe200078e0a04 */
[----:B------:R-:W0:Y:S01]  /*2c20*/  I2F.RP R60, R97 ;  /* 0x00000061003c7306 */ /* 0x000e220000209400 */
[----:B------:R-:W-:-:S03]  /*2c30*/  IMAD.HI.U32 R52, R9, R69, RZ ;  /* 0x0000004509347227 */ /* 0x000fc600078e00ff */
[C---:B------:R-:W-:Y:S01]  /*2c40*/  ISETP.GT.U32.AND P4, PT, R4.reuse, R55, PT ;  /* 0x000000370400720c */ /* 0x040fe20003f84070 */
[----:B------:R-:W-:Y:S01]  /*2c50*/  @!P1 IMAD.MOV R61, RZ, RZ, -R61 ;  /* 0x000000ffff3d9224 */ /* 0x000fe200078e0a3d */
[----:B------:R-:W-:Y:S01]  /*2c60*/  ISETP.GT.U32.AND P1, PT, R4, R67, PT ;  /* 0x000000430400720c */ /* 0x000fe20003f24070 */
[----:B------:R-:W-:-:S04]  /*2c70*/  IMAD.HI.U32 R54, R9, R71, RZ ;  /* 0x0000004709367227 */ /* 0x000fc800078e00ff */
[----:B------:R-:W-:Y:S02]  /*2c80*/  IMAD.MOV R52, RZ, RZ, -R52 ;  /* 0x000000ffff347224 */ /* 0x000fe400078e0a34 */
[----:B------:R-:W-:Y:S02]  /*2c90*/  IMAD.MOV R54, RZ, RZ, -R54 ;  /* 0x000000ffff367224 */ /* 0x000fe400078e0a36 */
[----:B------:R-:W-:Y:S01]  /*2ca0*/  IMAD R69, R4, R52, R69 ;  /* 0x0000003404457224 */ /* 0x000fe200078e0245 */
[----:B0-----:R-:W0:Y:S01]  /*2cb0*/  MUFU.RCP R60, R60 ;  /* 0x0000003c003c7308 */ /* 0x001e220000001000 */
[--C-:B------:R-:W-:Y:S01]  /*2cc0*/  @!P2 IMAD.IADD R53, R53, 0x1, -R4.reuse ;  /* 0x000000013535a824 */ /* 0x100fe200078e0a04 */
[----:B------:R-:W-:Y:S01]  /*2cd0*/  ISETP.GE.AND P2, PT, R62, RZ, PT ;  /* 0x000000ff3e00720c */ /* 0x000fe20003f46270 */
[----:B------:R-:W-:Y:S01]  /*2ce0*/  IMAD R71, R4, R54, R71 ;  /* 0x0000003604477224 */ /* 0x000fe200078e0247 */
[----:B------:R-:W-:Y:S01]  /*2cf0*/  LOP3.LUT R62, R10, 0x16, RZ, 0xfc, !PT ;  /* 0x000000160a3e7812 */ /* 0x000fe200078efcff */
[--C-:B------:R-:W-:Y:S01]  /*2d00*/  @!P4 IMAD.IADD R55, R55, 0x1, -R4.reuse ;  /* 0x000000013737c824 */ /* 0x100fe200078e0a04 */
[C---:B------:R-:W-:Y:S01]  /*2d10*/  ISETP.GT.U32.AND P4, PT, R4.reuse, R69, PT ;  /* 0x000000450400720c */ /* 0x040fe20003f84070 */
[----:B------:R-:W-:Y:S01]  /*2d20*/  @!P6 IMAD.MOV R59, RZ, RZ, -R59 ;  /* 0x000000ffff3be224 */ /* 0x000fe200078e0a3b */
[C---:B------:R-:W-:Y:S01]  /*2d30*/  ISETP.GT.U32.AND P6, PT, R4.reuse, R53, PT ;  /* 0x000000350400720c */ /* 0x040fe20003fc4070 */
[----:B------:R-:W-:Y:S01]  /*2d40*/  @!P1 IMAD.IADD R67, R67, 0x1, -R4 ;  /* 0x0000000143439824 */ /* 0x000fe200078e0a04 */
[----:B------:R-:W-:Y:S01]  /*2d50*/  ISETP.GT.U32.AND P1, PT, R4, R71, PT ;  /* 0x000000470400720c */ /* 0x000fe20003f24070 */
[----:B------:R-:W-:Y:S01]  /*2d60*/  @!P5 IMAD.MOV R63, RZ, RZ, -R63 ;  /* 0x000000ffff3fd224 */ /* 0x000fe200078e0a3f */
[----:B------:R-:W-:-:S02]  /*2d70*/  IABS R73, R62 ;  /* 0x0000003e00497213 */ /* 0x000fc40000000000 */
[----:B------:R-:W-:Y:S02]  /*2d80*/  LOP3.LUT R54, R10, 0x14, RZ, 0xfc, !PT ;  /* 0x000000140a367812 */ /* 0x000fe400078efcff */
[----:B------:R-:W-:Y:S01]  /*2d90*/  ISETP.GE.AND P5, PT, R56, RZ, PT ;  /* 0x000000ff3800720c */ /* 0x000fe20003fa6270 */
[----:B------:R-:W-:Y:S01]  /*2da0*/  IMAD.HI.U32 R52, R9, R73, RZ ;  /* 0x0000004909347227 */ /* 0x000fe200078e00ff */
[----:B------:R-:W-:Y:S02]  /*2db0*/  IABS R75, R54 ;  /* 0x00000036004b7213 */ /* 0x000fe40000000000 */
[----:B------:R-:W-:Y:S01]  /*2dc0*/  LOP3.LUT R56, R10, 0x12, RZ, 0xfc, !PT ;  /* 0x000000120a387812 */ /* 0x000fe200078efcff */
[--C-:B------:R-:W-:Y:S01]  /*2dd0*/  @!P4 IMAD.IADD R69, R69, 0x1, -R4.reuse ;  /* 0x000000014545c824 */ /* 0x100fe200078e0a04 */
[----:B------:R-:W-:Y:S01]  /*2de0*/  ISETP.GT.U32.AND P4, PT, R4, R67, PT ;  /* 0x000000430400720c */ /* 0x000fe20003f84070 */
[--C-:B------:R-:W-:Y:S01]  /*2df0*/  @!P6 IMAD.IADD R53, R53, 0x1, -R4.reuse ;  /* 0x000000013535e824 */ /* 0x100fe200078e0a04 */
[----:B------:R-:W-:Y:S01]  /*2e00*/  IABS R77, R56 ;  /* 0x00000038004d7213 */ /* 0x000fe20000000000 */
[----:B------:R-:W-:Y:S01]  /*2e10*/  @!P1 IMAD.IADD R71, R71, 0x1, -R4 ;  /* 0x0000000147479824 */ /* 0x000fe200078e0a04 */
[----:B------:R-:W-:Y:S01]  /*2e20*/  ISETP.GE.AND P6, PT, R58, RZ, PT ;  /* 0x000000ff3a00720c */ /* 0x000fe20003fc6270 */
[----:B------:R-:W-:Y:S01]  /*2e30*/  IMAD.MOV.U32 R65, RZ, RZ, R53 ;  /* 0x000000ffff417224 */ /* 0x000fe200078e0035 */
[----:B------:R-:W-:Y:S01]  /*2e40*/  LOP3.LUT R58, R10, 0x10, RZ, 0xfc, !PT ;  /* 0x000000100a3a7812 */ /* 0x000fe200078efcff */
[----:B------:R-:W-:Y:S01]  /*2e50*/  IMAD.MOV R53, RZ, RZ, -R52 ;  /* 0x000000ffff357224 */ /* 0x000fe200078e0a34 */
[----:B------:R-:W-:Y:S01]  /*2e60*/  ISETP.GT.U32.AND P1, PT, R4, R71, PT ;  /* 0x000000470400720c */ /* 0x000fe20003f24070 */
[----:B------:R-:W-:Y:S01]  /*2e70*/  IMAD.HI.U32 R52, R9, R75, RZ ;  /* 0x0000004b09347227 */ /* 0x000fe200078e00ff */
[----:B------:R-:W-:-:S02]  /*2e80*/  IABS R79, R58 ;  /* 0x0000003a004f7213 */ /* 0x000fc40000000000 */
[----:B0-----:R-:W-:Y:S01]  /*2e90*/  IADD3 R64, R60, 0xffffffe, RZ ;  /* 0x0ffffffe3c407810 */ /* 0x001fe20007ffe0ff */
[----:B------:R-:W-:Y:S01]  /*2ea0*/  IMAD R73, R4, R53, R73 ;  /* 0x0000003504497224 */ /* 0x000fe200078e0249 */
[----:B------:R-:W-:Y:S01]  /*2eb0*/  LOP3.LUT R60, R10, 0xc, RZ, 0xfc, !PT ;  /* 0x0000000c0a3c7812 */ /* 0x000fe200078efcff */
[----:B------:R-:W-:Y:S02]  /*2ec0*/  IMAD.MOV R52, RZ, RZ, -R52 ;  /* 0x000000ffff347224 */ /* 0x000fe400078e0a34 */
[--C-:B------:R-:W-:Y:S01]  /*2ed0*/  @!P4 IMAD.IADD R67, R67, 0x1, -R4.reuse ;  /* 0x000000014343c824 */ /* 0x100fe200078e0a04 */
[C---:B------:R-:W-:Y:S01]  /*2ee0*/  ISETP.GT.U32.AND P4, PT, R4.reuse, R73, PT ;  /* 0x000000490400720c */ /* 0x040fe20003f84070 */
[C---:B------:R-:W-:Y:S01]  /*2ef0*/  IMAD R75, R4.reuse, R52, R75 ;  /* 0x00000034044b7224 */ /* 0x040fe200078e024b */
[----:B------:R-:W-:Y:S01]  /*2f00*/  IABS R72, R60 ;  /* 0x0000003c00487213 */ /* 0x000fe20000000000 */
[----:B------:R-:W-:Y:S02]  /*2f10*/  @!P1 IMAD.IADD R71, R71, 0x1, -R4 ;  /* 0x0000000147479824 */ /* 0x000fe400078e0a04 */
[----:B------:R-:W-:Y:S01]  /*2f20*/  IMAD.HI.U32 R53, R9, R77, RZ ;  /* 0x0000004d09357227 */ /* 0x000fe200078e00ff */
[----:B------:R-:W-:-:S03]  /*2f30*/  ISETP.GT.U32.AND P1, PT, R4, R75, PT ;  /* 0x0000004b0400720c */ /* 0x000fc60003f24070 */
[----:B------:R-:W-:Y:S02]  /*2f40*/  IMAD.MOV R53, RZ, RZ, -R53 ;  /* 0x000000ffff357224 */ /* 0x000fe400078e0a35 */
[----:B------:R-:W-:-:S04]  /*2f50*/  IMAD.HI.U32 R52, R9, R79, RZ ;  /* 0x0000004f09347227 */ /* 0x000fc800078e00ff */
[--C-:B------:R-:W-:Y:S02]  /*2f60*/  @!P4 IMAD.IADD R73, R73, 0x1, -R4.reuse ;  /* 0x000000014949c824 */ /* 0x100fe400078e0a04 */
[----:B------:R-:W-:Y:S01]  /*2f70*/  @!P3 IMAD.MOV R65, RZ, RZ, -R65 ;  /* 0x000000ffff41b224 */ /* 0x000fe200078e0a41 */
[C---:B------:R-:W-:Y:S01]  /*2f80*/  ISETP.GT.U32.AND P3, PT, R4.reuse, R69, PT ;  /* 0x000000450400720c */ /* 0x040fe20003f64070 */
[----:B------:R-:W-:Y:S01]  /*2f90*/  @!P1 IMAD.IADD R75, R75, 0x1, -R4 ;  /* 0x000000014b4b9824 */ /* 0x000fe200078e0a04 */
[C---:B------:R-:W-:Y:S01]  /*2fa0*/  ISETP.GT.U32.AND P4, PT, R4.reuse, R73, PT ;  /* 0x000000490400720c */ /* 0x040fe20003f84070 */
[C---:B------:R-:W-:Y:S02]  /*2fb0*/  IMAD R77, R4.reuse, R53, R77 ;  /* 0x00000035044d7224 */ /* 0x040fe400078e024d */
[----:B------:R-:W0:Y:S01]  /*2fc0*/  F2I.FTZ.U32.TRUNC.NTZ R53, R64 ;  /* 0x0000004000357305 */ /* 0x000e22000021f000 */
[----:B------:R-:W-:Y:S01]  /*2fd0*/  IMAD.MOV R52, RZ, RZ, -R52 ;  /* 0x000000ffff347224 */ /* 0x000fe200078e0a34 */
[----:B------:R-:W-:Y:S01]  /*2fe0*/  ISETP.GT.U32.AND P1, PT, R4, R75, PT ;  /* 0x0000004b0400720c */ /* 0x000fe20003f24070 */
[----:B------:R-:W-:-:S02]  /*2ff0*/  @!P2 IMAD.MOV R67, RZ, RZ, -R67 ;  /* 0x000000ffff43a224 */ /* 0x000fc400078e0a43 */
[----:B------:R-:W-:Y:S02]  /*3000*/  IMAD R79, R4, R52, R79 ;  /* 0x00000034044f7224 */ /* 0x000fe400078e024f */
[----:B------:R-:W-:-:S04]  /*3010*/  IMAD.HI.U32 R52, R9, R81, RZ ;  /* 0x0000005109347227 */ /* 0x000fc800078e00ff */
[----:B------:R-:W-:Y:S01]  /*3020*/  @!P4 IMAD.IADD R73, R73, 0x1, -R4 ;  /* 0x000000014949c824 */ /* 0x000fe200078e0a04 */
[----:B------:R-:W-:Y:S01]  /*3030*/  ISETP.GT.U32.AND P4, PT, R4, R77, PT ;  /* 0x0000004d0400720c */ /* 0x000fe20003f84070 */
[----:B------:R-:W-:Y:S02]  /*3040*/  IMAD.MOV R52, RZ, RZ, -R52 ;  /* 0x000000ffff347224 */ /* 0x000fe400078e0a34 */
[----:B------:R-:W-:Y:S01]  /*3050*/  @!P3 IMAD.IADD R69, R69, 0x1, -R4 ;  /* 0x000000014545b824 */ /* 0x000fe200078e0a04 */
[----:B------:R-:W-:Y:S01]  /*3060*/  ISETP.GE.AND P3, PT, R62, RZ, PT ;  /* 0x000000ff3e00720c */ /* 0x000fe20003f66270 */
[----:B------:R-:W-:Y:S01]  /*3070*/  IMAD R81, R4, R52, R81 ;  /* 0x0000003404517224 */ /* 0x000fe200078e0251 */
[----:B------:R-:W-:Y:S01]  /*3080*/  LOP3.LUT R62, R10, 0xa, RZ, 0xfc, !PT ;  /* 0x0000000a0a3e7812 */ /* 0x000fe200078efcff */
[----:B------:R-:W-:-:S03]  /*3090*/  IMAD.HI.U32 R52, R9, R72, RZ ;  /* 0x0000004809347227 */ /* 0x000fc600078e00ff */
[----:B------:R-:W-:Y:S01]  /*30a0*/  IABS R85, R62 ;  /* 0x0000003e00557213 */ /* 0x000fe20000000000 */
[----:B------:R-:W-:Y:S01]  /*30b0*/  @!P1 IMAD.IADD R75, R75, 0x1, -R4 ;  /* 0x000000014b4b9824 */ /* 0x000fe200078e0a04 */
[----:B------:R-:W-:Y:S01]  /*30c0*/  ISETP.GT.U32.AND P1, PT, R4, R79, PT ;  /* 0x0000004f0400720c */ /* 0x000fe20003f24070 */
[----:B0-----:R-:W-:Y:S02]  /*30d0*/  IMAD.MOV R68, RZ, RZ, -R53 ;  /* 0x000000ffff447224 */ /* 0x001fe400078e0a35 */
[----:B------:R-:W-:Y:S02]  /*30e0*/  IMAD.MOV R83, RZ, RZ, -R52 ;  /* 0x000000ffff537224 */ /* 0x000fe400078e0a34 */
[----:B------:R-:W-:Y:S02]  /*30f0*/  IMAD R89, R68, R97, RZ ;  /* 0x0000006144597224 */ /* 0x000fe400078e02ff */
[----:B------:R-:W-:Y:S02]  /*3100*/  IMAD.MOV.U32 R52, RZ, RZ, RZ ;  /* 0x000000ffff347224 */ /* 0x000fe400078e00ff */
[----:B------:R-:W-:Y:S01]  /*3110*/  @!P4 IMAD.IADD R77, R77, 0x1, -R4 ;  /* 0x000000014d4dc824 */ /* 0x000fe200078e0a04 */
[----:B------:R-:W-:Y:S01]  /*3120*/  ISETP.GT.U32.AND P4, PT, R4, R81, PT ;  /* 0x000000510400720c */ /* 0x000fe20003f84070 */
[----:B------:R-:W-:-:S04]  /*3130*/  IMAD.HI.U32 R64, R9, R85, RZ ;  /* 0x0000005509407227 */ /* 0x000fc800078e00ff */
[----:B------:R-:W-:-:S04]  /*3140*/  IMAD.HI.U32 R70, R53, R89, R52 ;  /* 0x0000005935467227 */ /* 0x000fc800078e0034 */
[----:B------:R-:W-:Y:S01]  /*3150*/  IMAD R53, R4, R83, R72 ;  /* 0x0000005304357224 */ /* 0x000fe200078e0248 */
[----:B------:R-:W-:Y:S01]  /*3160*/  LOP3.LUT R72, R10, 0x6, RZ, 0xfc, !PT ;  /* 0x000000060a487812 */ /* 0x000fe200078efcff */
[----:B------:R-:W-:Y:S02]  /*3170*/  IMAD.MOV R64, RZ, RZ, -R64 ;  /* 0x000000ffff407224 */ /* 0x000fe400078e0a40 */
[----:B------:R-:W-:Y:S01]  /*3180*/  @!P1 IMAD.IADD R79, R79, 0x1, -R4 ;  /* 0x000000014f4f9824 */ /* 0x000fe200078e0a04 */
[C---:B------:R-:W-:Y:S01]  /*3190*/  ISETP.GT.U32.AND P1, PT, R4.reuse, R53, PT ;  /* 0x000000350400720c */ /* 0x040fe20003f24070 */
[C---:B------:R-:W-:Y:S01]  /*31a0*/  IMAD R85, R4.reuse, R64, R85 ;  /* 0x0000004004557224 */ /* 0x040fe200078e0255 */
[----:B------:R-:W-:Y:S01]  /*31b0*/  IABS R89, R72 ;  /* 0x0000004800597213 */ /* 0x000fe20000000000 */
[----:B------:R-:W-:Y:S01]  /*31c0*/  IMAD.HI.U32 R68, R9, R87, RZ ;  /* 0x0000005709447227 */ /* 0x000fe200078e00ff */
[----:B------:R-:W-:-:S03]  /*31d0*/  ISETP.GT.U32.AND P2, PT, R4, R79, PT ;  /* 0x0000004f0400720c */ /* 0x000fc60003f44070 */
[----:B------:R-:W-:Y:S01]  /*31e0*/  @!P4 IMAD.IADD R81, R81, 0x1, -R4 ;  /* 0x000000015151c824 */ /* 0x000fe200078e0a04 */
[----:B------:R-:W-:Y:S01]  /*31f0*/  ISETP.GT.U32.AND P4, PT, R4, R85, PT ;  /* 0x000000550400720c */ /* 0x000fe20003f84070 */
[----:B------:R-:W-:Y:S02]  /*3200*/  IMAD.MOV R68, RZ, RZ, -R68 ;  /* 0x000000ffff447224 */ /* 0x000fe400078e0a44 */
[----:B------:R-:W-:-:S04]  /*3210*/  IMAD.HI.U32 R52, R9, R91, RZ ;  /* 0x0000005b09347227 */ /* 0x000fc800078e00ff */
[----:B------:R-:W-:Y:S01]  /*3220*/  IMAD R87, R4, R68, R87 ;  /* 0x0000004404577224 */ /* 0x000fe200078e0257 */
[----:B------:R-:W-:Y:S01]  /*3230*/  IABS R68, R10 ;  /* 0x0000000a00447213 */ /* 0x000fe20000000000 */
[----:B------:R-:W-:Y:S01]  /*3240*/  @!P1 IMAD.IADD R53, R53, 0x1, -R4 ;  /* 0x0000000135359824 */ /* 0x000fe200078e0a04 */
[----:B------:R-:W-:Y:S01]  /*3250*/  ISETP.GE.AND P1, PT, R10, RZ, PT ;  /* 0x000000ff0a00720c */ /* 0x000fe20003f26270 */
[----:B------:R-:W-:-:S04]  /*3260*/  IMAD.HI.U32 R10, R9, R89, RZ ;  /* 0x00000059090a7227 */ /* 0x000fc800078e00ff */
[----:B------:R-:W-:Y:S02]  /*3270*/  IMAD.MOV R10, RZ, RZ, -R10 ;  /* 0x000000ffff0a7224 */ /* 0x000fe400078e0a0a */
[----:B------:R-:W-:Y:S01]  /*3280*/  @!P4 IMAD.IADD R85, R85, 0x1, -R4 ;  /* 0x000000015555c824 */ /* 0x000fe200078e0a04 */
[C---:B------:R-:W-:Y:S01]  /*3290*/  ISETP.GT.U32.AND P4, PT, R4.reuse, R87, PT ;  /* 0x000000570400720c */ /* 0x040fe20003f84070 */
[----:B------:R-:W-:Y:S02]  /*32a0*/  IMAD R89, R4, R10, R89 ;  /* 0x0000000a04597224 */ /* 0x000fe400078e0259 */
[----:B------:R-:W-:-:S04]  /*32b0*/  IMAD.HI.U32 R64, R9, R93, RZ ;  /* 0x0000005d09407227 */ /* 0x000fc800078e00ff */
[----:B------:R-:W-:-:S04]  /*32c0*/  IMAD.HI.U32 R10, R9, R68, RZ ;  /* 0x00000044090a7227 */ /* 0x000fc800078e00ff */
[----:B------:R-:W-:Y:S02]  /*32d0*/  IMAD.MOV.U32 R9, RZ, RZ, R55 ;  /* 0x000000ffff097224 */ /* 0x000fe400078e0037 */
[----:B------:R-:W-:Y:S01]  /*32e0*/  @!P4 IMAD.IADD R87, R87, 0x1, -R4 ;  /* 0x000000015757c824 */ /* 0x000fe200078e0a04 */
[C---:B------:R-:W-:Y:S01]  /*32f0*/  ISETP.GT.U32.AND P4, PT, R4.reuse, R81, PT ;  /* 0x000000510400720c */ /* 0x040fe20003f84070 */
[----:B------:R-:W-:Y:S01]  /*3300*/  @!P0 IMAD.MOV R9, RZ, RZ, -R9 ;  /* 0x000000ffff098224 */ /* 0x000fe200078e0a09 */
[C---:B------:R-:W-:Y:S01]  /*3310*/  ISETP.GT.U32.AND P0, PT, R4.reuse, R77, PT ;  /* 0x0000004d0400720c */ /* 0x040fe20003f04070 */
[----:B------:R-:W-:Y:S02]  /*3320*/  IMAD.MOV R64, RZ, RZ, -R64 ;  /* 0x000000ffff407224 */ /* 0x000fe400078e0a40 */
[----:B------:R-:W-:Y:S01]  /*3330*/  @!P5 IMAD.MOV R69, RZ, RZ, -R69 ;  /* 0x000000ffff45d224 */ /* 0x000fe200078e0a45 */
[C---:B------:R-:W-:Y:S01]  /*3340*/  ISETP.GT.U32.AND P5, PT, R4.reuse, R53, PT ;  /* 0x000000350400720c */ /* 0x040fe20003fa4070 */
[----:B------:R-:W-:-:S02]  /*3350*/  IMAD R93, R4, R64, R93 ;  /* 0x00000040045d7224 */ /* 0x000fc400078e025d */
[----:B------:R-:W-:Y:S02]  /*3360*/  IMAD.MOV R52, RZ, RZ, -R52 ;  /* 0x000000ffff347224 */ /* 0x000fe400078e0a34 */
[----:B------:R-:W-:Y:S01]  /*3370*/  IMAD.MOV R55, RZ, RZ, -R10 ;  /* 0x000000ffff377224 */ /* 0x000fe200078e0a0a */
[----:B------:R-:W-:Y:S01]  /*3380*/  SHF.R.S32.HI R10, RZ, 0x2, R5 ;  /* 0x00000002ff0a7819 */ /* 0x000fe20000011405 */
[--C-:B------:R-:W-:Y:S01]  /*3390*/  @!P4 IMAD.IADD R81, R81, 0x1, -R4.reuse ;  /* 0x000000015151c824 */ /* 0x100fe200078e0a04 */
[C---:B------:R-:W-:Y:S01]  /*33a0*/  ISETP.GT.U32.AND P4, PT, R4.reuse, R93, PT ;  /* 0x0000005d0400720c */ /* 0x040fe20003f84070 */
[--C-:B------:R-:W-:Y:S01]  /*33b0*/  @!P0 IMAD.IADD R77, R77, 0x1, -R4.reuse ;  /* 0x000000014d4d8824 */ /* 0x100fe200078e0a04 */
[C---:B------:R-:W-:Y:S01]  /*33c0*/  ISETP.GT.U32.AND P0, PT, R4.reuse, R89, PT ;  /* 0x000000590400720c */ /* 0x040fe20003f04070 */
[----:B------:R-:W-:Y:S01]  /*33d0*/  IMAD R91, R4, R52, R91 ;  /* 0x00000034045b7224 */ /* 0x000fe200078e025b */
[----:B------:R-:W-:Y:S01]  /*33e0*/  SGXT R10, R10, 0x1 ;  /* 0x000000010a0a781a */ /* 0x000fe20000000200 */
[----:B------:R-:W-:Y:S01]  /*33f0*/  @!P3 IMAD.MOV R73, RZ, RZ, -R73 ;  /* 0x000000ffff49b224 */ /* 0x000fe200078e0a49 */
[C---:B------:R-:W-:Y:S01]  /*3400*/  ISETP.GT.U32.AND P3, PT, R4.reuse, R85, PT ;  /* 0x000000550400720c */ /* 0x040fe20003f64070 */
[----:B------:R-:W-:Y:S01]  /*3410*/  @!P2 IMAD.IADD R79, R79, 0x1, -R4 ;  /* 0x000000014f4fa824 */ /* 0x000fe200078e0a04 */
[C---:B------:R-:W-:Y:S01]  /*3420*/  ISETP.GT.U32.AND P2, PT, R4.reuse, R91, PT ;  /* 0x0000005b0400720c */ /* 0x040fe20003f44070 */
[----:B------:R-:W-:Y:S01]  /*3430*/  IMAD R55, R4, R55, R68 ;  /* 0x0000003704377224 */ /* 0x000fe200078e0244 */
[----:B------:R-:W-:Y:S01]  /*3440*/  LOP3.LUT R83, R10, 0x90, RZ, 0xc0, !PT ;  /* 0x000000900a537812 */ /* 0x000fe200078ec0ff */
[----:B------:R-:W-:-:S02]  /*3450*/  @!P5 IMAD.IADD R53, R53, 0x1, -R4 ;  /* 0x000000013535d824 */ /* 0x000fc400078e0a04 */
[----:B------:R-:W-:Y:S01]  /*3460*/  @!P6 IMAD.MOV R71, RZ, RZ, -R71 ;  /* 0x000000ffff47e224 */ /* 0x000fe200078e0a47 */
[----:B------:R-:W-:Y:S01]  /*3470*/  ISETP.GT.U32.AND P5, PT, R4, R55, PT ;  /* 0x000000370400720c */ /* 0x000fe20003fa4070 */
[--C-:B------:R-:W-:Y:S01]  /*3480*/  @!P0 IMAD.IADD R89, R89, 0x1, -R4.reuse ;  /* 0x0000000159598824 */ /* 0x100fe200078e0a04 */
[----:B------:R-:W-:Y:S01]  /*3490*/  ISETP.GE.AND P0, PT, R56, RZ, PT ;  /* 0x000000ff3800720c */ /* 0x000fe20003f06270 */
[----:B------:R-:W-:Y:S01]  /*34a0*/  @!P4 IMAD.IADD R93, R93, 0x1, -R4 ;  /* 0x000000015d5dc824 */ /* 0x000fe200078e0a04 */
[----:B------:R-:W-:Y:S01]  /*34b0*/  ISETP.GT.U32.AND P6, PT, R4, R87, PT ;  /* 0x000000570400720c */ /* 0x000fe20003fc4070 */
[----:B------:R-:W-:Y:S01]  /*34c0*/  IMAD.HI.U32 R70, R70, R80, RZ ;  /* 0x0000005046467227 */ /* 0x000fe200078e00ff */
[----:B------:R-:W-:Y:S02]  /*34d0*/  ISETP.GE.AND P4, PT, R74, RZ, PT ;  /* 0x000000ff4a00720c */ /* 0x000fe40003f86270 */
[----:B------:R-:W-:Y:S01]  /*34e0*/  LOP3.LUT R95, R83, 0x60, R0, 0xf8, !PT ;  /* 0x00000060535f7812 */ /* 0x000fe200078ef800 */
[--C-:B------:R-:W-:Y:S01]  /*34f0*/  @!P3 IMAD.IADD R85, R85, 0x1, -R4.reuse ;  /* 0x000000015555b824 */ /* 0x100fe200078e0a04 */
[----:B------:R-:W-:Y:S01]  /*3500*/  ISETP.GE.AND P3, PT, R54, RZ, PT ;  /* 0x000000ff3600720c */ /* 0x000fe20003f66270 */
[----:B------:R-:W-:Y:S01]  /*3510*/  @!P2 IMAD.IADD R91, R91, 0x1, -R4 ;  /* 0x000000015b5ba824 */ /* 0x000fe200078e0a04 */
[----:B------:R-:W-:Y:S01]  /*3520*/  ISETP.GE.AND P2, PT, R58, RZ, PT ;  /* 0x000000ff3a00720c */ /* 0x000fe20003f46270 */
[----:B------:R-:W-:Y:S01]  /*3530*/  IMAD.MOV R70, RZ, RZ, -R70 ;  /* 0x000000ffff467224 */ /* 0x000fe200078e0a46 */
[----:B------:R-:W-:Y:S01]  /*3540*/  LOP3.LUT R95, R95, 0x10, R6, 0x78, !PT ;  /* 0x000000105f5f7812 */ /* 0x000fe200078e7806 */
[----:B------:R-:W-:Y:S01]  /*3550*/  @!P0 IMAD.MOV R77, RZ, RZ, -R77 ;  /* 0x000000ffff4d8224 */ /* 0x000fe200078e0a4d */
[----:B------:R-:W-:Y:S01]  /*3560*/  ISETP.GT.U32.AND P0, PT, R4, R91, PT ;  /* 0x0000005b0400720c */ /* 0x000fe20003f04070 */
[----:B------:R-:W-:Y:S01]  /*3570*/  IMAD R80, R97, R70, R80 ;  /* 0x0000004661507224 */ /* 0x000fe200078e0250 */
[----:B------:R-:W-:Y:S01]  /*3580*/  LOP3.LUT R0, R0, 0x60, RZ, 0xc0, !PT ;  /* 0x0000006000007812 */ /* 0x000fe200078ec0ff */
[--C-:B------:R-:W-:Y:S01]  /*3590*/  @!P5 IMAD.IADD R55, R55, 0x1, -R4.reuse ;  /* 0x000000013737d824 */ /* 0x100fe200078e0a04 */
[----:B------:R-:W-:Y:S01]  /*35a0*/  ISETP.GE.AND P5, PT, R60, RZ, PT ;  /* 0x000000ff3c00720c */ /* 0x000fe20003fa6270 */
[----:B------:R-:W-:Y:S01]  /*35b0*/  @!P6 IMAD.IADD R87, R87, 0x1, -R4 ;  /* 0x000000015757e824 */ /* 0x000fe200078e0a04 */
[----:B------:R-:W-:Y:S01]  /*35c0*/  ISETP.GT.U32.AND P6, PT, R97, R80, PT ;  /* 0x000000506100720c */ /* 0x000fe20003fc4070 */
[----:B------:R-:W-:Y:S01]  /*35d0*/  @!P4 IMAD.MOV R81, RZ, RZ, -R81 ;  /* 0x000000ffff51c224 */ /* 0x000fe200078e0a51 */
[C---:B------:R-:W-:Y:S01]  /*35e0*/  ISETP.GT.U32.AND P4, PT, R4.reuse, R55, PT ;  /* 0x000000370400720c */ /* 0x040fe20003f84070 */
[----:B------:R-:W-:Y:S01]  /*35f0*/  @!P3 IMAD.MOV R75, RZ, RZ, -R75 ;  /* 0x000000ffff4bb224 */ /* 0x000fe200078e0a4b */
[----:B------:R-:W-:Y:S01]  /*3600*/  ISETP.GT.U32.AND P3, PT, R4, R89, PT ;  /* 0x000000590400720c */ /* 0x000fe20003f64070 */
[----:B------:R-:W-:-:S02]  /*3610*/  IMAD.SHL.U32 R6, R5, 0x10, RZ ;  /* 0x0000001005067824 */ /* 0x000fc400078e00ff */
[--C-:B------:R-:W-:Y:S01]  /*3620*/  @!P0 IMAD.IADD R91, R91, 0x1, -R4.reuse ;  /* 0x000000015b5b8824 */ /* 0x100fe200078e0a04 */
[----:B------:R-:W-:Y:S01]  /*3630*/  ISETP.GE.AND P0, PT, R72, RZ, PT ;  /* 0x000000ff4800720c */ /* 0x000fe20003f06270 */
[----:B------:R-:W-:Y:S01]  /*3640*/  IMAD.MOV.U32 R83, RZ, RZ, R53 ;  /* 0x000000ffff537224 */ /* 0x000fe200078e0035 */
[----:B------:R-:W-:Y:S01]  /*3650*/  LOP3.LUT R6, R6, 0x100, RZ, 0xc0, !PT ;  /* 0x0000010006067812 */ /* 0x000fe200078ec0ff */
[----:B------:R-:W-:Y:S01]  /*3660*/  @!P2 IMAD.MOV R79, RZ, RZ, -R79 ;  /* 0x000000ffff4fa224 */ /* 0x000fe200078e0a4f */
[----:B------:R-:W-:Y:S01]  /*3670*/  ISETP.GT.U32.AND P2, PT, R4, R93, PT ;  /* 0x0000005d0400720c */ /* 0x000fe20003f44070 */
[----:B------:R-:W-:Y:S01]  /*3680*/  @!P6 IMAD.IADD R80, R80, 0x1, -R97 ;  /* 0x000000015050e824 */ /* 0x000fe200078e0a61 */
[----:B------:R-:W-:Y:S01]  /*3690*/  ISETP.GE.AND P6, PT, R62, RZ, PT ;  /* 0x000000ff3e00720c */ /* 0x000fe20003fc6270 */
[----:B------:R-:W-:Y:S01]  /*36a0*/  @!P4 IMAD.IADD R55, R55, 0x1, -R4 ;  /* 0x000000013737c824 */ /* 0x000fe200078e0a04 */
[----:B------:R-:W-:Y:S01]  /*36b0*/  ISETP.GE.AND P4, PT, R78, RZ, PT ;  /* 0x000000ff4e00720c */ /* 0x000fe20003f86270 */
[----:B------:R-:W-:-:S02]  /*36c0*/  IMAD.IADD R185, R6, 0x1, R95 ;  /* 0x0000000106b97824 */ /* 0x000fc400078e025f */
[----:B------:R-:W-:Y:S01]  /*36d0*/  @!P5 IMAD.MOV R83, RZ, RZ, -R83 ;  /* 0x000000ffff53d224 */ /* 0x000fe200078e0a53 */
[----:B------:R-:W-:Y:S01]  /*36e0*/  ISETP.GT.U32.AND P5, PT, R97, R80, PT ;  /* 0x000000506100720c */ /* 0x000fe20003fa4070 */
[----:B------:R-:W-:Y:S02]  /*36f0*/  IMAD.MOV.U32 R95, RZ, RZ, R55 ;  /* 0x000000ffff5f7224 */ /* 0x000fe400078e0037 */
[--C-:B------:R-:W-:Y:S01]  /*3700*/  @!P3 IMAD.IADD R89, R89, 0x1, -R4.reuse ;  /* 0x000000015959b824 */ /* 0x100fe200078e0a04 */
[----:B------:R-:W-:Y:S01]  /*3710*/  ISETP.GE.AND P3, PT, R66, RZ, PT ;  /* 0x000000ff4200720c */ /* 0x000fe20003f66270 */
[----:B------:R-:W-:Y:S01]  /*3720*/  @!P1 IMAD.MOV R95, RZ, RZ, -R95 ;  /* 0x000000ffff5f9224 */ /* 0x000fe200078e0a5f */
[----:B------:R-:W-:Y:S01]  /*3730*/  ISETP.GE.AND P1, PT, R3, RZ, PT ;  /* 0x000000ff0300720c */ /* 0x000fe20003f26270 */
[----:B------:R-:W-:Y:S01]  /*3740*/  @!P0 IMAD.MOV R89, RZ, RZ, -R89 ;  /* 0x000000ffff598224 */ /* 0x000fe200078e0a59 */
[----:B------:R-:W-:Y:S01]  /*3750*/  ISETP.NE.AND P0, PT, RZ, c[0x0][0x178], PT ;  /* 0x00005e00ff007a0c */ /* 0x000fe20003f05270 */
[----:B------:R-:W-:Y:S01]  /*3760*/  @!P2 IMAD.IADD R93, R93, 0x1, -R4 ;  /* 0x000000015d5da824 */ /* 0x000fe200078e0a04 */
[----:B------:R-:W-:Y:S01]  /*3770*/  ISETP.GE.AND P2, PT, R76, RZ, PT ;  /* 0x000000ff4c00720c */ /* 0x000fe20003f46270 */
[----:B------:R-:W-:Y:S01]  /*3780*/  @!P6 IMAD.MOV R85, RZ, RZ, -R85 ;  /* 0x000000ffff55e224 */ /* 0x000fe200078e0a55 */
[----:B------:R-:W-:Y:S01]  /*3790*/  LOP3.LUT R4, RZ, c[0x0][0x17c], RZ, 0x33, !PT ;  /* 0x00005f00ff047a12 */ /* 0x000fe200078e33ff */
[----:B------:R-:W-:Y:S01]  /*37a0*/  @!P5 IMAD.IADD R80, R80, 0x1, -R97 ;  /* 0x000000015050d824 */ /* 0x000fe200078e0a61 */
[----:B------:R-:W-:Y:S01]  /*37b0*/  ISETP.NE.AND P5, PT, RZ, c[0x0][0x17c], PT ;  /* 0x00005f00ff007a0c */ /* 0x000fe20003fa5270 */
[----:B------:R-:W-:-:S02]  /*37c0*/  @!P4 IMAD.MOV R93, RZ, RZ, -R93 ;  /* 0x000000ffff5dc224 */ /* 0x000fc400078e0a5d */
[----:B------:R-:W-:Y:S01]  /*37d0*/  @!P3 IMAD.MOV R87, RZ, RZ, -R87 ;  /* 0x000000ffff57b224 */ /* 0x000fe200078e0a57 */
[C---:B------:R-:W-:Y:S01]  /*37e0*/  SEL R52, R4.reuse, R7, !P5 ;  /* 0x0000000704347207 */ /* 0x040fe20006800000 */
[----:B------:R-:W-:Y:S01]  /*37f0*/  @!P1 IMAD.MOV R80, RZ, RZ, -R80 ;  /* 0x000000ffff509224 */ /* 0x000fe200078e0a50 */
[----:B------:R-:W-:Y:S01]  /*3800*/  SEL R53, R4, R8, !P5 ;  /* 0x0000000804357207 */ /* 0x000fe20006800000 */
[----:B------:R-:W-:Y:S01]  /*3810*/  IMAD.MOV.U32 R10, RZ, RZ, c[0x0][0x188] ;  /* 0x00006200ff0a7624 */ /* 0x000fe200078e00ff */
[----:B------:R-:W-:Y:S01]  /*3820*/  @!P0 LOP3.LUT R80, RZ, c[0x0][0x178], RZ, 0x33, !PT ;  /* 0x00005e00ff508a12 */ /* 0x000fe200078e33ff */
[----:B------:R-:W-:Y:S01]  /*3830*/  IMAD R52, R52, c[0x0][0x190], RZ ;  /* 0x0000640034347a24 */ /* 0x000fe200078e02ff */
[C---:B------:R-:W-:Y:S01]  /*3840*/  SEL R14, R4.reuse, R14, !P5 ;  /* 0x0000000e040e7207 */ /* 0x040fe20006800000 */
[----:B------:R-:W-:Y:S01]  /*3850*/  @!P2 IMAD.MOV R91, RZ, RZ, -R91 ;  /* 0x000000ffff5ba224 */ /* 0x000fe200078e0a5b */
[----:B------:R-:W-:Y:S01]  /*3860*/  SEL R54, R4, R12, !P5 ;  /* 0x0000000c04367207 */ /* 0x000fe20006800000 */
[----:B------:R-:W-:Y:S01]  /*3870*/  IMAD R80, R80, c[0x0][0x184], RZ ;  /* 0x0000610050507a24 */ /* 0x000fe200078e02ff */
[C---:B------:R-:W-:Y:S01]  /*3880*/  SEL R55, R4.reuse, R11, !P5 ;  /* 0x0000000b04377207 */ /* 0x040fe20006800000 */
[----:B------:R-:W-:Y:S01]  /*3890*/  IMAD R53, R53, c[0x0][0x190], RZ ;  /* 0x0000640035357a24 */ /* 0x000fe200078e02ff */
[----:B------:R-:W-:Y:S01]  /*38a0*/  SEL R56, R4, R13, !P5 ;  /* 0x0000000d04387207 */ /* 0x000fe20006800000 */
[----:B------:R-:W-:Y:S01]  /*38b0*/  IMAD R96, R14, c[0x0][0x190], RZ ;  /* 0x000064000e607a24 */ /* 0x000fe200078e02ff */
[----:B------:R-:W-:Y:S01]  /*38c0*/  SEL R15, R4, R15, !P5 ;  /* 0x0000000f040f7207 */ /* 0x000fe20006800000 */
[----:B------:R-:W-:Y:S01]  /*38d0*/  IMAD R54, R54, c[0x0][0x190], RZ ;  /* 0x0000640036367a24 */ /* 0x000fe200078e02ff */
[C---:B------:R-:W-:Y:S01]  /*38e0*/  SEL R16, R4.reuse, R16, !P5 ;  /* 0x0000001004107207 */ /* 0x040fe20006800000 */
        /* <DEDUP_REMOVED lines=21> */
[----:B------:R-:W-:Y:S01]  /*3a40*/  LEA R202, P6, R80, c[0x0][0x160], 0x1 ;  /* 0x0000580050ca7a11 */ /* 0x000fe200078c08ff */
[----:B------:R-:W-:Y:S01]  /*3a50*/  IMAD R100, R19, c[0x0][0x190], RZ ;  /* 0x0000640013647a24 */ /* 0x000fe200078e02ff */
[----:B------:R-:W-:Y:S01]  /*3a60*/  LEA R14, P0, R52, c[0x0][0x168], 0x1 ;  /* 0x00005a00340e7a11 */ /* 0x000fe200078008ff */
[----:B------:R-:W-:Y:S01]  /*3a70*/  IMAD R102, R21, c[0x0][0x190], RZ ;  /* 0x0000640015667a24 */ /* 0x000fe200078e02ff */
[C---:B------:R-:W-:Y:S01]  /*3a80*/  SEL R25, R4.reuse, R25, !P5 ;  /* 0x0000001904197207 */ /* 0x040fe20006800000 */
        /* <DEDUP_REMOVED lines=93> */
[----:B------:R-:W-:Y:S01]  /*4060*/  LEA.HI.X.SX32 R203, R80, c[0x0][0x164], 0x1, P6 ;  /* 0x0000590050cb7a11 */ /* 0x000fe200030f0eff */
[----:B------:R-:W-:Y:S01]  /*4070*/  IMAD R74, R74, c[0x0][0x190], RZ ;  /* 0x000064004a4a7a24 */ /* 0x000fe200078e02ff */
[----:B------:R-:W-:Y:S01]  /*4080*/  LEA.HI.X.SX32 R15, R52, c[0x0][0x16c], 0x1, P0 ;  /* 0x00005b00340f7a11 */ /* 0x000fe200000f0eff */
[----:B------:R-:W-:Y:S01]  /*4090*/  IMAD.MOV.U32 R9, RZ, RZ, c[0x0][0x18c] ;  /* 0x00006300ff097624 */ /* 0x000fe200078e00ff */
[----:B------:R-:W-:Y:S01]  /*40a0*/  LEA R18, P2, R54, c[0x0][0x168], 0x1 ;  /* 0x00005a0036127a11 */ /* 0x000fe200078408ff */
[----:B------:R-:W-:Y:S01]  /*40b0*/  IMAD R13, R196, c[0x0][0x188], RZ ;  /* 0x00006200c40d7a24 */ /* 0x000fe200078e02ff */
        /* <DEDUP_REMOVED lines=9> */
[----:B------:R-:W-:Y:S01]  /*4150*/  CS2R R76, SRZ ;  /* 0x00000000004c7805 */ /* 0x000fe2000001ff00 */
[----:B------:R-:W-:Y:S01]  /*4160*/  LEA.HI.X.SX32 R17, R53, c[0x0][0x16c], 0x1, P1 ;  /* 0x00005b0035117a11 */ /* 0x000fe200008f0eff */
[----:B------:R-:W-:Y:S01]  /*4170*/  CS2R R78, SRZ ;  /* 0x00000000004e7805 */ /* 0x000fe2000001ff00 */
[----:B------:R-:W-:Y:S01]  /*4180*/  LEA R30, P1, R98, c[0x0][0x168], 0x1 ;  /* 0x00005a00621e7a11 */ /* 0x000fe200078208ff */
[----:B------:R-:W-:Y:S01]  /*4190*/  CS2R R84, SRZ ;  /* 0x0000000000547805 */ /* 0x000fe2000001ff00 */
[----:B------:R-:W-:Y:S01]  /*41a0*/  LEA.HI.X.SX32 R19, R54, c[0x0][0x16c], 0x1, P2 ;  /* 0x00005b0036137a11 */ /* 0x000fe200010f0eff */
        /* <DEDUP_REMOVED lines=10> */
[----:B------:R-:W-:Y:S01]  /*4250*/  IMAD.SHL.U32 R9, R9, 0x40, RZ ;  /* 0x0000004009097824 */ /* 0x000fe200078e00ff */
[----:B------:R-:W-:Y:S01]  /*4260*/  LEA R32, P2, R99, c[0x0][0x168], 0x1 ;  /* 0x00005a0063207a11 */ /* 0x000fe200078408ff */
[----:B------:R-:W-:Y:S01]  /*4270*/  IMAD.SHL.U32 R10, R10, 0x40, RZ ;  /* 0x000000400a0a7824 */ /* 0x000fe200078e00ff */
[----:B------:R-:W-:-:S02]  /*4280*/  LEA R34, P3, R100, c[0x0][0x168], 0x1 ;  /* 0x00005a0064227a11 */ /* 0x000fc400078608ff */
[----:B------:R-:W-:Y:S02]  /*4290*/  LEA R36, P4, R101, c[0x0][0x168], 0x1 ;  /* 0x00005a0065247a11 */ /* 0x000fe400078808ff */
[----:B------:R-:W-:Y:S02]  /*42a0*/  LEA R38, P5, R102, c[0x0][0x168], 0x1 ;  /* 0x00005a0066267a11 */ /* 0x000fe400078a08ff */
[----:B------:R-:W-:Y:S02]  /*42b0*/  LEA R40, P6, R103, c[0x0][0x168], 0x1 ;  /* 0x00005a0067287a11 */ /* 0x000fe400078c08ff */
[----:B------:R-:W-:Y:S02]  /*42c0*/  LEA R42, P0, R104, c[0x0][0x168], 0x1 ;  /* 0x00005a00682a7a11 */ /* 0x000fe400078008ff */
[----:B------:R-:W-:Y:S02]  /*42d0*/  LEA.HI.X.SX32 R31, R98, c[0x0][0x16c], 0x1, P1 ;  /* 0x00005b00621f7a11 */ /* 0x000fe400008f0eff */
[----:B------:R-:W-:-:S02]  /*42e0*/  LEA R44, P1, R105, c[0x0][0x168], 0x1 ;  /* 0x00005a00692c7a11 */ /* 0x000fc400078208ff */
[----:B------:R-:W-:Y:S02]  /*42f0*/  LEA.HI.X.SX32 R33, R99, c[0x0][0x16c], 0x1, P2 ;  /* 0x00005b0063217a11 */ /* 0x000fe400010f0eff */
[----:B------:R-:W-:Y:S02]  /*4300*/  LEA.HI.X.SX32 R35, R100, c[0x0][0x16c], 0x1, P3 ;  /* 0x00005b0064237a11 */ /* 0x000fe400018f0eff */
[----:B------:R-:W-:Y:S02]  /*4310*/  LEA.HI.X.SX32 R37, R101, c[0x0][0x16c], 0x1, P4 ;  /* 0x00005b0065257a11 */ /* 0x000fe400020f0eff */
[----:B------:R-:W-:Y:S02]  /*4320*/  LEA.HI.X.SX32 R39, R102, c[0x0][0x16c], 0x1, P5 ;  /* 0x00005b0066277a11 */ /* 0x000fe400028f0eff */
[----:B------:R-:W-:Y:S02]  /*4330*/  LEA.HI.X.SX32 R41, R103, c[0x0][0x16c], 0x1, P6 ;  /* 0x00005b0067297a11 */ /* 0x000fe400030f0eff */
[----:B------:R-:W-:-:S02]  /*4340*/  LEA.HI.X.SX32 R43, R104, c[0x0][0x16c], 0x1, P0 ;  /* 0x00005b00682b7a11 */ /* 0x000fc400000f0eff */
[----:B------:R-:W-:Y:S02]  /*4350*/  LEA R46, P2, R106, c[0x0][0x168], 0x1 ;  /* 0x00005a006a2e7a11 */ /* 0x000fe400078408ff */
[----:B------:R-:W-:Y:S02]  /*4360*/  LEA R48, P3, R107, c[0x0][0x168], 0x1 ;  /* 0x00005a006b307a11 */ /* 0x000fe400078608ff */
[----:B------:R-:W-:Y:S02]  /*4370*/  LEA R50, P4, R108, c[0x0][0x168], 0x1 ;  /* 0x00005a006c327a11 */ /* 0x000fe400078808ff */
[----:B------:R-:W-:Y:S02]  /*4380*/  LEA R52, P5, R109, c[0x0][0x168], 0x1 ;  /* 0x00005a006d347a11 */ /* 0x000fe400078a08ff */
[----:B------:R-:W-:Y:S02]  /*4390*/  LEA R54, P6, R110, c[0x0][0x168], 0x1 ;  /* 0x00005a006e367a11 */ /* 0x000fe400078c08ff */
[----:B------:R-:W-:-:S02]  /*43a0*/  LEA R56, P0, R111, c[0x0][0x168], 0x1 ;  /* 0x00005a006f387a11 */ /* 0x000fc400078008ff */
[----:B------:R-:W-:Y:S02]  /*43b0*/  LEA.HI.X.SX32 R45, R105, c[0x0][0x16c], 0x1, P1 ;  /* 0x00005b00692d7a11 */ /* 0x000fe400008f0eff */
[----:B------:R-:W-:Y:S02]  /*43c0*/  LEA R58, P1, R112, c[0x0][0x168], 0x1 ;  /* 0x00005a00703a7a11 */ /* 0x000fe400078208ff */
[----:B------:R-:W-:Y:S02]  /*43d0*/  LEA.HI.X.SX32 R47, R106, c[0x0][0x16c], 0x1, P2 ;  /* 0x00005b006a2f7a11 */ /* 0x000fe400010f0eff */
[----:B------:R-:W-:Y:S02]  /*43e0*/  LEA.HI.X.SX32 R49, R107, c[0x0][0x16c], 0x1, P3 ;  /* 0x00005b006b317a11 */ /* 0x000fe400018f0eff */
[----:B------:R-:W-:Y:S02]  /*43f0*/  LEA.HI.X.SX32 R51, R108, c[0x0][0x16c], 0x1, P4 ;  /* 0x00005b006c337a11 */ /* 0x000fe400020f0eff */
[----:B------:R-:W-:-:S02]  /*4400*/  LEA.HI.X.SX32 R53, R109, c[0x0][0x16c], 0x1, P5 ;  /* 0x00005b006d357a11 */ /* 0x000fc400028f0eff */
[----:B------:R-:W-:Y:S02]  /*4410*/  LEA.HI.X.SX32 R55, R110, c[0x0][0x16c], 0x1, P6 ;  /* 0x00005b006e377a11 */ /* 0x000fe400030f0eff */
[----:B------:R-:W-:Y:S02]  /*4420*/  LEA.HI.X.SX32 R57, R111, c[0x0][0x16c], 0x1, P0 ;  /* 0x00005b006f397a11 */ /* 0x000fe400000f0eff */
[----:B------:R-:W-:Y:S02]  /*4430*/  LEA R100, P2, R113, c[0x0][0x168], 0x1 ;  /* 0x00005a0071647a11 */ /* 0x000fe400078408ff */
[----:B------:R-:W-:Y:S02]  /*4440*/  LEA R102, P3, R115, c[0x0][0x168], 0x1 ;  /* 0x00005a0073667a11 */ /* 0x000fe400078608ff */
[----:B------:R-:W-:Y:S02]  /*4450*/  LEA R104, P4, R117, c[0x0][0x168], 0x1 ;  /* 0x00005a0075687a11 */ /* 0x000fe400078808ff */
[----:B------:R-:W-:-:S02]  /*4460*/  LEA R106, P5, R119, c[0x0][0x168], 0x1 ;  /* 0x00005a00776a7a11 */ /* 0x000fc400078a08ff */
[----:B------:R-:W-:Y:S02]  /*4470*/  LEA R108, P6, R121, c[0x0][0x168], 0x1 ;  /* 0x00005a00796c7a11 */ /* 0x000fe400078c08ff */
[----:B------:R-:W-:Y:S02]  /*4480*/  LEA R110, P0, R123, c[0x0][0x168], 0x1 ;  /* 0x00005a007b6e7a11 */ /* 0x000fe400078008ff */
[----:B------:R-:W-:Y:S02]  /*4490*/  LEA.HI.X.SX32 R59, R112, c[0x0][0x16c], 0x1, P1 ;  /* 0x00005b00703b7a11 */ /* 0x000fe400008f0eff */
[----:B------:R-:W-:Y:S02]  /*44a0*/  LEA R112, P1, R125, c[0x0][0x168], 0x1 ;  /* 0x00005a007d707a11 */ /* 0x000fe400078208ff */
[----:B------:R-:W-:Y:S02]  /*44b0*/  LEA.HI.X.SX32 R101, R113, c[0x0][0x16c], 0x1, P2 ;  /* 0x00005b0071657a11 */ /* 0x000fe400010f0eff */
[----:B------:R-:W-:-:S02]  /*44c0*/  LEA.HI.X.SX32 R103, R115, c[0x0][0x16c], 0x1, P3 ;  /* 0x00005b0073677a11 */ /* 0x000fc400018f0eff */
[----:B------:R-:W-:Y:S02]  /*44d0*/  LEA.HI.X.SX32 R105, R117, c[0x0][0x16c], 0x1, P4 ;  /* 0x00005b0075697a11 */ /* 0x000fe400020f0eff */
[----:B------:R-:W-:Y:S02]  /*44e0*/  LEA.HI.X.SX32 R107, R119, c[0x0][0x16c], 0x1, P5 ;  /* 0x00005b00776b7a11 */ /* 0x000fe400028f0eff */
[----:B------:R-:W-:Y:S02]  /*44f0*/  LEA.HI.X.SX32 R109, R121, c[0x0][0x16c], 0x1, P6 ;  /* 0x00005b00796d7a11 */ /* 0x000fe400030f0eff */
[----:B------:R-:W-:Y:S02]  /*4500*/  LEA.HI.X.SX32 R111, R123, c[0x0][0x16c], 0x1, P0 ;  /* 0x00005b007b6f7a11 */ /* 0x000fe400000f0eff */
[----:B------:R-:W-:Y:S02]  /*4510*/  LEA R114, P2, R127, c[0x0][0x168], 0x1 ;  /* 0x00005a007f727a11 */ /* 0x000fe400078408ff */
        /* <DEDUP_REMOVED lines=34> */
[----:B------:R-:W-:Y:S02]  /*4740*/  LEA.HI.X.SX32 R143, R155, c[0x0][0x16c], 0x1, P2 ;  /* 0x00005b009b8f7a11 */ /* 0x000fe400010f0eff */
[----:B------:R-:W-:Y:S02]  /*4750*/  LEA.HI.X.SX32 R145, R61, c[0x0][0x16c], 0x1, P3 ;  /* 0x00005b003d917a11 */ /* 0x000fe400018f0eff */
[----:B------:R-:W-:-:S02]  /*4760*/  LEA.HI.X.SX32 R147, R63, c[0x0][0x16c], 0x1, P4 ;  /* 0x00005b003f937a11 */ /* 0x000fc400020f0eff */
[----:B------:R-:W-:Y:S02]  /*4770*/  LEA.HI.X.SX32 R149, R65, c[0x0][0x16c], 0x1, P5 ;  /* 0x00005b0041957a11 */ /* 0x000fe400028f0eff */
[----:B------:R-:W-:Y:S02]  /*4780*/  LEA.HI.X.SX32 R151, R157, c[0x0][0x16c], 0x1, P6 ;  /* 0x00005b009d977a11 */ /* 0x000fe400030f0eff */
[----:B------:R-:W-:Y:S02]  /*4790*/  LEA.HI.X.SX32 R153, R67, c[0x0][0x16c], 0x1, P0 ;  /* 0x00005b0043997a11 */ /* 0x000fe400000f0eff */
[----:B------:R-:W-:Y:S02]  /*47a0*/  LEA R154, P1, R69, c[0x0][0x168], 0x1 ;  /* 0x00005a00459a7a11 */ /* 0x000fe400078208ff */
[----:B------:R-:W-:Y:S02]  /*47b0*/  LEA R156, P2, R71, c[0x0][0x168], 0x1 ;  /* 0x00005a00479c7a11 */ /* 0x000fe400078408ff */
[----:B------:R-:W-:-:S02]  /*47c0*/  LEA R158, P3, R73, c[0x0][0x168], 0x1 ;  /* 0x00005a00499e7a11 */ /* 0x000fc400078608ff */
[----:B------:R-:W-:Y:S02]  /*47d0*/  LEA R160, P4, R75, c[0x0][0x168], 0x1 ;  /* 0x00005a004ba07a11 */ /* 0x000fe400078808ff */
[----:B------:R-:W-:Y:S02]  /*47e0*/  LEA R162, P5, R60, c[0x0][0x168], 0x1 ;  /* 0x00005a003ca27a11 */ /* 0x000fe400078a08ff */
[----:B------:R-:W-:Y:S02]  /*47f0*/  LEA R164, P6, R62, c[0x0][0x168], 0x1 ;  /* 0x00005a003ea47a11 */ /* 0x000fe400078c08ff */
[----:B------:R-:W-:Y:S02]  /*4800*/  LEA R166, P0, R81, c[0x0][0x168], 0x1 ;  /* 0x00005a0051a67a11 */ /* 0x000fe400078008ff */
[----:B------:R-:W-:Y:S02]  /*4810*/  SHF.R.S32.HI R11, RZ, 0x1f, R12 ;  /* 0x0000001fff0b7819 */ /* 0x000fe4000001140c */
[----:B------:R-:W-:-:S02]  /*4820*/  LEA.HI.X.SX32 R155, R69, c[0x0][0x16c], 0x1, P1 ;  /* 0x00005b00459b7a11 */ /* 0x000fc400008f0eff */
        /* <DEDUP_REMOVED lines=12> */
[----:B------:R-:W-:Y:S02]  /*48f0*/  LEA R180, P0, R74, c[0x0][0x168], 0x1 ;  /* 0x00005a004ab47a11 */ /* 0x000fe400078008ff */
[C---:B------:R-:W-:Y:S01]  /*4900*/  SHF.L.U64.HI R11, R12.reuse, 0x1, R11 ;  /* 0x000000010c0b7819 */ /* 0x040fe2000001020b */
[----:B------:R-:W-:Y:S01]  /*4910*/  IMAD.SHL.U32 R12, R12, 0x2, RZ ;  /* 0x000000020c0c7824 */ /* 0x000fe200078e00ff */
[----:B------:R-:W-:Y:S02]  /*4920*/  LEA.HI.X.SX32 R169, R83, c[0x0][0x16c], 0x1, P1 ;  /* 0x00005b0053a97a11 */ /* 0x000fe400008f0eff */
[----:B------:R-:W-:Y:S02]  /*4930*/  LEA.HI.X.SX32 R171, R64, c[0x0][0x16c], 0x1, P2 ;  /* 0x00005b0040ab7a11 */ /* 0x000fe400010f0eff */
[----:B------:R-:W-:Y:S02]  /*4940*/  LEA.HI.X.SX32 R173, R66, c[0x0][0x16c], 0x1, P3 ;  /* 0x00005b0042ad7a11 */ /* 0x000fe400018f0eff */
[----:B------:R-:W-:-:S02]  /*4950*/  LEA.HI.X.SX32 R175, R68, c[0x0][0x16c], 0x1, P4 ;  /* 0x00005b0044af7a11 */ /* 0x000fc400020f0eff */
[----:B------:R-:W-:Y:S02]  /*4960*/  LEA.HI.X.SX32 R177, R70, c[0x0][0x16c], 0x1, P5 ;  /* 0x00005b0046b17a11 */ /* 0x000fe400028f0eff */
[----:B------:R-:W-:Y:S02]  /*4970*/  LEA.HI.X.SX32 R179, R72, c[0x0][0x16c], 0x1, P6 ;  /* 0x00005b0048b37a11 */ /* 0x000fe400030f0eff */
[----:B------:R-:W-:Y:S02]  /*4980*/  LEA.HI.X.SX32 R181, R74, c[0x0][0x16c], 0x1, P0 ;  /* 0x00005b004ab57a11 */ /* 0x000fe400000f0eff */
.L_x_3:
[----:B------:R-:W-:Y:S01]  /*4990*/  ISETP.GE.AND P1, PT, R200, UR4, PT ;  /* 0x00000004c8007c0c */ /* 0x000fe2000bf26270 */
[--C-:B------:R-:W-:Y:S01]  /*49a0*/  IMAD.WIDE R68, R8, 0x2, R202.reuse ;  /* 0x0000000208447825 */ /* 0x100fe200078e02ca */
[----:B------:R-:W-:Y:S02]  /*49b0*/  ISETP.GE.AND P2, PT, R199, UR4, PT ;  /* 0x00000004c7007c0c */ /* 0x000fe4000bf46270 */
[----:B------:R-:W-:Y:S01]  /*49c0*/  ISETP.GE.AND P3, PT, R198, UR4, PT ;  /* 0x00000004c6007c0c */ /* 0x000fe2000bf66270 */
[----:B------:R-:W-:Y:S01]  /*49d0*/  IMAD.WIDE R70, R7, 0x2, R202 ;  /* 0x0000000207467825 */ /* 0x000fe200078e02ca */
[----:B------:R-:W-:-:S02]  /*49e0*/  PRMT R65, RZ, 0x7610, R65 ;  /* 0x00007610ff417816 */ /* 0x000fc40000000041 */
[----:B------:R-:W-:Y:S01]  /*49f0*/  PRMT R249, RZ, 0x7610, R249 ;  /* 0x00007610fff97816 */ /* 0x000fe200000000f9 */
[----:B------:R-:W-:Y:S01]  /*4a00*/  IMAD.WIDE R72, R6, 0x2, R202 ;  /* 0x0000000206487825 */ /* 0x000fe200078e02ca */
[----:B------:R-:W-:Y:S02]  /*4a10*/  PRMT R247, RZ, 0x7610, R247 ;  /* 0x00007610fff77816 */ /* 0x000fe400000000f7 */
[----:B------:R-:W-:Y:S01]  /*4a20*/  ISETP.GE.AND P0, PT, R201, UR4, PT ;  /* 0x00000004c9007c0c */ /* 0x000fe2000bf06270 */
[----:B------:R0:W2:Y:S01]  /*4a30*/  @!P1 LDG.E.U16 R65, [R68.64] ;  /* 0x0000000644419981 */ /* 0x0000a2000c1e1500 */
[----:B------:R-:W-:Y:S01]  /*4a40*/  ISETP.GE.AND P1, PT, R197, UR4, PT ;  /* 0x00000004c5007c0c */ /* 0x000fe2000bf26270 */
[----:B------:R-:W-:Y:S01]  /*4a50*/  IMAD.WIDE R60, R190, 0x2, R202 ;  /* 0x00000002be3c7825 */ /* 0x000fe200078e02ca */
[----:B------:R-:W-:Y:S01]  /*4a60*/  ISETP.GE.AND P4, PT, R195, UR4, PT ;  /* 0x00000004c3007c0c */ /* 0x000fe2000bf86270 */
[----:B------:R1:W3:Y:S01]  /*4a70*/  @!P2 LDG.E.U16 R249, [R70.64] ;  /* 0x0000000646f9a981 */ /* 0x0002e2000c1e1500 */
[----:B------:R-:W-:-:S02]  /*4a80*/  ISETP.GE.AND P2, PT, R196, UR4, PT ;  /* 0x00000004c4007c0c */ /* 0x000fc4000bf46270 */
[----:B------:R-:W-:Y:S01]  /*4a90*/  PRMT R67, RZ, 0x7610, R67 ;  /* 0x00007610ff437816 */ /* 0x000fe20000000043 */
[----:B------:R4:W5:Y:S01]  /*4aa0*/  @!P3 LDG.E.U16 R247, [R72.64] ;  /* 0x0000000648f7b981 */ /* 0x000962000c1e1500 */
[----:B------:R-:W-:Y:S01]  /*4ab0*/  ISETP.GE.AND P3, PT, R194, UR4, PT ;  /* 0x00000004c2007c0c */ /* 0x000fe2000bf66270 */
[----:B------:R-:W-:Y:S01]  /*4ac0*/  IMAD.WIDE R74, R4, 0x2, R202 ;  /* 0x00000002044a7825 */ /* 0x000fe200078e02ca */
[----:B------:R-:W-:Y:S02]  /*4ad0*/  PRMT R66, RZ, 0x7610, R66 ;  /* 0x00007610ff427816 */ /* 0x000fe40000000042 */
[----:B------:R0:W2:Y:S01]  /*4ae0*/  @!P0 LDG.E.U16 R67, [R60.64] ;  /* 0x000000063c438981 */ /* 0x0000a2000c1e1500 */
[----:B------:R-:W-:Y:S01]  /*4af0*/  PRMT R64, RZ, 0x7610, R64 ;  /* 0x00007610ff407816 */ /* 0x000fe20000000040 */
[----:B------:R-:W-:Y:S01]  /*4b00*/  IMAD.WIDE R82, R13, 0x2, R202 ;  /* 0x000000020d527825 */ /* 0x000fe200078e02ca */
[----:B------:R-:W-:Y:S01]  /*4b10*/  PRMT R62, RZ, 0x7610, R62 ;  /* 0x00007610ff3e7816 */ /* 0x000fe2000000003e */
[----:B------:R1:W2:Y:S01]  /*4b20*/  @!P1 LDG.E.U16 R66, [R74.64] ;  /* 0x000000064a429981 */ /* 0x0002a2000c1e1500 */
[----:B------:R-:W-:Y:S01]  /*4b30*/  PRMT R252, RZ, 0x7610, R252 ;  /* 0x00007610fffc7816 */ /* 0x000fe200000000fc */
[----:B----4-:R-:W-:-:S02]  /*4b40*/  IMAD.WIDE R72, R191, 0x2, R202 ;  /* 0x00000002bf487825 */ /* 0x010fc400078e02ca */
[----:B------:R4:W2:Y:S02]  /*4b50*/  @!P2 LDG.E.U16 R64, [R82.64] ;  /* 0x000000065240a981 */ /* 0x0008a4000c1e1500 */
[----:B0-----:R-:W-:Y:S02]  /*4b60*/  IMAD.WIDE R60, R182, 0x2, R202 ;  /* 0x00000002b63c7825 */ /* 0x001fe400078e02ca */
[----:B------:R0:W2:Y:S01]  /*4b70*/  @!P4 LDG.E.U16 R252, [R72.64] ;  /* 0x0000000648fcc981 */ /* 0x0000a2000c1e1500 */
[----:B------:R-:W-:-:S03]  /*4b80*/  IADD3 R80, P1, R14, R12, RZ ;  /* 0x0000000c0e507210 */ /* 0x000fc60007f3e0ff */
[----:B------:R0:W2:Y:S04]  /*4b90*/  @!P3 LDG.E.U16 R62, [R60.64] ;  /* 0x000000063c3eb981 */ /* 0x0000a8000c1e1500 */
[----:B------:R-:W-:Y:S01]  /*4ba0*/  BAR.SYNC.DEFER_BLOCKING 0x0 ;  /* 0x0000000000007b1d */ /* 0x000fe20000010000 */
[----:B------:R-:W-:Y:S01]  /*4bb0*/  IMAD.X R81, R15, 0x1, R11, P1 ;  /* 0x000000010f517824 */ /* 0x000fe200008e060b */
[----:B------:R-:W-:Y:S02]  /*4bc0*/  IADD3 R68, P1, R172, R12, RZ ;  /* 0x0000000cac447210 */ /* 0x000fe40007f3e0ff */
[----:B------:R-:W-:-:S03]  /*4bd0*/  ISETP.GE.AND P0, PT, R193, UR4, PT ;  /* 0x00000004c1007c0c */ /* 0x000fc6000bf06270 */
[----:B------:R-:W-:Y:S01]  /*4be0*/  IMAD.X R69, R173, 0x1, R11, P1 ;  /* 0x00000001ad457824 */ /* 0x000fe200008e060b */
[----:B-1----:R-:W-:Y:S02]  /*4bf0*/  IADD3 R74, P1, R164, R12, RZ ;  /* 0x0000000ca44a7210 */ /* 0x002fe40007f3e0ff */
[----:B------:R-:W-:-:S03]  /*4c00*/  PRMT R213, RZ, 0x7610, R213 ;  /* 0x00007610ffd57816 */ /* 0x000fc600000000d5 */
[----:B------:R-:W-:Y:S01]  /*4c10*/  IMAD.X R75, R165, 0x1, R11, P1 ;  /* 0x00000001a54b7824 */ /* 0x000fe200008e060b */
[----:B0-----:R-:W-:Y:S02]  /*4c20*/  IADD3 R60, P1, R148, R12, RZ ;  /* 0x0000000c943c7210 */ /* 0x001fe40007f3e0ff */
[----:B------:R-:W-:-:S03]  /*4c30*/  PRMT R248, RZ, 0x7610, R248 ;  /* 0x00007610fff87816 */ /* 0x000fc600000000f8 */
[----:B------:R-:W-:Y:S01]  /*4c40*/  IMAD.X R61, R149, 0x1, R11, P1 ;  /* 0x00000001953d7824 */ /* 0x000fe200008e060b */
[----:B------:R0:W2:Y:S01]  /*4c50*/  @!P0 LDG.E.U16 R213, [R80.64] ;  /* 0x0000000650d58981 */ /* 0x0000a2000c1e1500 */
[----:B------:R-:W-:-:S03]  /*4c60*/  PRMT R246, RZ, 0x7610, R246 ;  /* 0x00007610fff67816 */ /* 0x000fc600000000f6 */
[----:B------:R1:W2:Y:S01]  /*4c70*/  @!P0 LDG.E.U16 R248, [R68.64] ;  /* 0x0000000644f88981 */ /* 0x0002a2000c1e1500 */
[-C--:B------:R-:W-:Y:S02]  /*4c80*/  IADD3 R70, P2, R180, R12.reuse, RZ ;  /* 0x0000000cb4467210 */ /* 0x080fe40007f5e0ff */
[----:B------:R-:W-:Y:S01]  /*4c90*/  PRMT R242, RZ, 0x7610, R242 ;  /* 0x00007610fff27816 */ /* 0x000fe200000000f2 */
[----:B------:R4:W2:Y:S01]  /*4ca0*/  @!P0 LDG.E.U16 R246, [R74.64] ;  /* 0x000000064af68981 */ /* 0x0008a2000c1e1500 */
[-C--:B0-----:R-:W-:Y:S01]  /*4cb0*/  IADD3 R80, P1, R140, R12.reuse, RZ ;  /* 0x0000000c8c507210 */ /* 0x081fe20007f3e0ff */
[--C-:B------:R-:W-:Y:S01]  /*4cc0*/  IMAD.X R71, R181, 0x1, R11.reuse, P2 ;  /* 0x00000001b5477824 */ /* 0x100fe200010e060b */
[----:B------:R-:W-:Y:S02]  /*4cd0*/  PRMT R250, RZ, 0x7610, R250 ;  /* 0x00007610fffa7816 */ /* 0x000fe400000000fa */
[----:B------:R0:W2:Y:S01]  /*4ce0*/  @!P0 LDG.E.U16 R242, [R60.64] ;  /* 0x000000063cf28981 */ /* 0x0000a2000c1e1500 */
[----:B------:R-:W-:Y:S01]  /*4cf0*/  IMAD.X R81, R141, 0x1, R11, P1 ;  /* 0x000000018d517824 */ /* 0x000fe200008e060b */
[----:B-1----:R-:W-:-:S02]  /*4d00*/  IADD3 R68, P1, R124, R12, RZ ;  /* 0x0000000c7c447210 */ /* 0x002fc40007f3e0ff */
[-C--:B------:R-:W-:Y:S01]  /*4d10*/  IADD3 R72, P2, R156, R12.reuse, RZ ;  /* 0x0000000c9c487210 */ /* 0x080fe20007f5e0ff */
[----:B------:R1:W2:Y:S02]  /*4d20*/  @!P0 LDG.E.U16 R250, [R70.64] ;  /* 0x0000000646fa8981 */ /* 0x0002a4000c1e1500 */
[--C-:B------:R-:W-:Y:S01]  /*4d30*/  IMAD.X R69, R125, 0x1, R11.reuse, P1 ;  /* 0x000000017d457824 */ /* 0x100fe200008e060b */
[-C--:B----4-:R-:W-:Y:S01]  /*4d40*/  IADD3 R74, P1, R116, R12.reuse, RZ ;  /* 0x0000000c744a7210 */ /* 0x090fe20007f3e0ff */
[--C-:B------:R-:W-:Y:S01]  /*4d50*/  IMAD.X R73, R157, 0x1, R11.reuse, P2 ;  /* 0x000000019d497824 */ /* 0x100fe200010e060b */
[----:B------:R-:W-:Y:S02]  /*4d60*/  PRMT R240, RZ, 0x7610, R240 ;  /* 0x00007610fff07816 */ /* 0x000fe400000000f0 */
[----:B------:R-:W-:Y:S01]  /*4d70*/  PRMT R244, RZ, 0x7610, R244 ;  /* 0x00007610fff47816 */ /* 0x000fe200000000f4 */
[----:B------:R-:W-:Y:S01]  /*4d80*/  IMAD.X R75, R117, 0x1, R11, P1 ;  /* 0x00000001754b7824 */ /* 0x000fe200008e060b */
[----:B0-----:R-:W-:-:S02]  /*4d90*/  IADD3 R60, P1, R100, R12, RZ ;  /* 0x0000000c643c7210 */ /* 0x001fc40007f3e0ff */
[-C--:B-1----:R-:W-:Y:S01]  /*4da0*/  IADD3 R70, P2, R132, R12.reuse, RZ ;  /* 0x0000000c84467210 */ /* 0x082fe20007f5e0ff */
[----:B------:R0:W4:Y:S01]  /*4db0*/  @!P0 LDG.E.U16 R240, [R80.64] ;  /* 0x0000000650f08981 */ /* 0x000122000c1e1500 */
[----:B------:R-:W-:Y:S01]  /*4dc0*/  PRMT R236, RZ, 0x7610, R236 ;  /* 0x00007610ffec7816 */ /* 0x000fe200000000ec */
[--C-:B------:R-:W-:Y:S02]  /*4dd0*/  IMAD.X R61, R101, 0x1, R11.reuse, P1 ;  /* 0x00000001653d7824 */ /* 0x100fe400008e060b */
[----:B------:R1:W2:Y:S01]  /*4de0*/  @!P0 LDG.E.U16 R244, [R72.64] ;  /* 0x0000000648f48981 */ /* 0x0002a2000c1e1500 */
[----:B------:R-:W-:Y:S01]  /*4df0*/  IMAD.X R71, R133, 0x1, R11, P2 ;  /* 0x0000000185477824 */ /* 0x000fe200010e060b */
[----:B------:R-:W-:Y:S02]  /*4e00*/  PRMT R232, RZ, 0x7610, R232 ;  /* 0x00007610ffe87816 */ /* 0x000fe400000000e8 */
[----:B------:R1:W2:Y:S01]  /*4e10*/  @!P0 LDG.E.U16 R236, [R68.64] ;  /* 0x0000000644ec8981 */ /* 0x0002a2000c1e1500 */
[----:B0-----:R-:W-:-:S02]  /*4e20*/  IADD3 R80, P1, R52, R12, RZ ;  /* 0x0000000c34507210 */ /* 0x001fc40007f3e0ff */
[----:B-1----:R-:W-:-:S03]  /*4e30*/  IADD3 R72, P2, R108, R12, RZ ;  /* 0x0000000c6c487210 */ /* 0x002fc60007f5e0ff */
[--C-:B------:R-:W-:Y:S01]  /*4e40*/  IMAD.X R81, R53, 0x1, R11.reuse, P1 ;  /* 0x0000000135517824 */ /* 0x100fe200008e060b */
[----:B------:R-:W-:Y:S02]  /*4e50*/  PRMT R238, RZ, 0x7610, R238 ;  /* 0x00007610ffee7816 */ /* 0x000fe400000000ee */
[----:B------:R-:W-:Y:S01]  /*4e60*/  IADD3 R68, P1, R36, R12, RZ ;  /* 0x0000000c24447210 */ /* 0x000fe20007f3e0ff */
[--C-:B------:R-:W-:Y:S01]  /*4e70*/  IMAD.X R73, R109, 0x1, R11.reuse, P2 ;  /* 0x000000016d497824 */ /* 0x100fe200010e060b */
[----:B------:R-:W-:Y:S02]  /*4e80*/  PRMT R228, RZ, 0x7610, R228 ;  /* 0x00007610ffe47816 */ /* 0x000fe400000000e4 */
[----:B------:R0:W2:Y:S01]  /*4e90*/  @!P0 LDG.E.U16 R238, [R70.64] ;  /* 0x0000000646ee8981 */ /* 0x0000a2000c1e1500 */
[----:B------:R-:W-:Y:S01]  /*4ea0*/  IMAD.X R69, R37, 0x1, R11, P1 ;  /* 0x0000000125457824 */ /* 0x000fe200008e060b */
[----:B------:R-:W-:Y:S02]  /*4eb0*/  PRMT R234, RZ, 0x7610, R234 ;  /* 0x00007610ffea7816 */ /* 0x000fe400000000ea */
[----:B------:R1:W2:Y:S01]  /*4ec0*/  @!P0 LDG.E.U16 R232, [R72.64] ;  /* 0x0000000648e88981 */ /* 0x0002a2000c1e1500 */
[----:B------:R-:W-:-:S02]  /*4ed0*/  PRMT R224, RZ, 0x7610, R224 ;  /* 0x00007610ffe07816 */ /* 0x000fc400000000e0 */
[----:B------:R-:W-:Y:S01]  /*4ee0*/  PRMT R230, RZ, 0x7610, R230 ;  /* 0x00007610ffe67816 */ /* 0x000fe200000000e6 */
[----:B------:R1:W2:Y:S01]  /*4ef0*/  @!P0 LDG.E.U16 R228, [R80.64] ;  /* 0x0000000650e48981 */ /* 0x0002a2000c1e1500 */
[----:B0-----:R-:W-:-:S03]  /*4f00*/  IADD3 R70, P2, R44, R12, RZ ;  /* 0x0000000c2c467210 */ /* 0x001fc60007f5e0ff */
[----:B------:R0:W2:Y:S01]  /*4f10*/  @!P0 LDG.E.U16 R234, [R74.64] ;  /* 0x000000064aea8981 */ /* 0x0000a2000c1e1500 */
[-C--:B-1----:R-:W-:Y:S01]  /*4f20*/  IADD3 R72, P1, R20, R12.reuse, RZ ;  /* 0x0000000c14487210 */ /* 0x082fe20007f3e0ff */
[--C-:B------:R-:W-:Y:S02]  /*4f30*/  IMAD.X R71, R45, 0x1, R11.reuse, P2 ;  /* 0x000000012d477824 */ /* 0x100fe400010e060b */
[----:B------:R1:W2:Y:S02]  /*4f40*/  @!P0 LDG.E.U16 R224, [R68.64] ;  /* 0x0000000644e08981 */ /* 0x0002a4000c1e1500 */
[--C-:B------:R-:W-:Y:S01]  /*4f50*/  IMAD.X R73, R21, 0x1, R11.reuse, P1 ;  /* 0x0000000115497824 */ /* 0x100fe200008e060b */
[-C--:B------:R-:W-:Y:S01]  /*4f60*/  IADD3 R80, P1, R170, R12.reuse, RZ ;  /* 0x0000000caa507210 */ /* 0x080fe20007f3e0ff */
[----:B------:R1:W2:Y:S01]  /*4f70*/  @!P0 LDG.E.U16 R230, [R60.64] ;  /* 0x000000063ce68981 */ /* 0x0002a2000c1e1500 */
[-C--:B0-----:R-:W-:Y:S02]  /*4f80*/  IADD3 R74, P2, R28, R12.reuse, RZ ;  /* 0x0000000c1c4a7210 */ /* 0x081fe40007f5e0ff */
[----:B------:R-:W-:Y:S01]  /*4f90*/  PRMT R222, RZ, 0x7610, R222 ;  /* 0x00007610ffde7816 */ /* 0x000fe200000000de */
[--C-:B------:R-:W-:Y:S01]  /*4fa0*/  IMAD.X R81, R171, 0x1, R11.reuse, P1 ;  /* 0x00000001ab517824 */ /* 0x100fe200008e060b */
[-C--:B-1----:R-:W-:Y:S01]  /*4fb0*/  IADD3 R68, P1, R154, R12.reuse, RZ ;  /* 0x0000000c9a447210 */ /* 0x082fe20007f3e0ff */
[----:B------:R-:W-:Y:S01]  /*4fc0*/  IMAD.X R75, R29, 0x1, R11, P2 ;  /* 0x000000011d4b7824 */ /* 0x000fe200010e060b */
[----:B------:R-:W-:-:S04]  /*4fd0*/  IADD3 R60, P2, R178, R12, RZ ;  /* 0x0000000cb23c7210 */ /* 0x000fc80007f5e0ff */
[----:B------:R0:W2:Y:S01]  /*4fe0*/  @!P0 LDG.E.U16 R222, [R74.64] ;  /* 0x000000064ade8981 */ /* 0x0000a2000c1e1500 */
[----:B------:R-:W-:Y:S01]  /*4ff0*/  PRMT R245, RZ, 0x7610, R245 ;  /* 0x00007610fff57816 */ /* 0x000fe200000000f5 */
[--C-:B------:R-:W-:Y:S02]  /*5000*/  IMAD.X R69, R155, 0x1, R11.reuse, P1 ;  /* 0x000000019b457824 */ /* 0x100fe400008e060b */
[----:B------:R-:W-:Y:S01]  /*5010*/  IMAD.X R61, R179, 0x1, R11, P2 ;  /* 0x00000001b33d7824 */ /* 0x000fe200010e060b */
[----:B------:R-:W-:-:S04]  /*5020*/  PRMT R243, RZ, 0x7610, R243 ;  /* 0x00007610fff37816 */ /* 0x000fc800000000f3 */
[----:B------:R1:W2:Y:S01]  /*5030*/  @!P0 LDG.E.U16 R245, [R60.64] ;  /* 0x000000063cf58981 */ /* 0x0002a2000c1e1500 */
[-C--:B0-----:R-:W-:Y:S02]  /*5040*/  IADD3 R74, P1, R146, R12.reuse, RZ ;  /* 0x0000000c924a7210 */ /* 0x081fe40007f3e0ff */
[----:B------:R-:W-:Y:S01]  /*5050*/  PRMT R239, RZ, 0x7610, R239 ;  /* 0x00007610ffef7816 */ /* 0x000fe200000000ef */
[----:B------:R0:W2:Y:S02]  /*5060*/  @!P0 LDG.E.U16 R243, [R80.64] ;  /* 0x0000000650f38981 */ /* 0x0000a4000c1e1500 */
[----:B------:R-:W-:Y:S01]  /*5070*/  IMAD.X R75, R147, 0x1, R11, P1 ;  /* 0x00000001934b7824 */ /* 0x000fe200008e060b */
[----:B------:R-:W-:Y:S02]  /*5080*/  PRMT R237, RZ, 0x7610, R237 ;  /* 0x00007610ffed7816 */ /* 0x000fe400000000ed */
[----:B------:R0:W2:Y:S01]  /*5090*/  @!P0 LDG.E.U16 R239, [R68.64] ;  /* 0x0000000644ef8981 */ /* 0x0000a2000c1e1500 */
[----:B-1----:R-:W-:-:S02]  /*50a0*/  IADD3 R60, P1, R130, R12, RZ ;  /* 0x0000000c823c7210 */ /* 0x002fc40007f3e0ff */
[----:B------:R-:W-:Y:S01]  /*50b0*/  PRMT R233, RZ, 0x7610, R233 ;  /* 0x00007610ffe97816 */ /* 0x000fe200000000e9 */
[----:B------:R1:W2:Y:S02]  /*50c0*/  @!P0 LDG.E.U16 R237, [R74.64] ;  /* 0x000000064aed8981 */ /* 0x0002a4000c1e1500 */
[----:B------:R-:W-:Y:S01]  /*50d0*/  IMAD.X R61, R131, 0x1, R11, P1 ;  /* 0x00000001833d7824 */ /* 0x000fe200008e060b */
[-C--:B0-----:R-:W-:Y:S02]  /*50e0*/  IADD3 R80, P1, R122, R12.reuse, RZ ;  /* 0x0000000c7a507210 */ /* 0x081fe40007f3e0ff */
[----:B------:R-:W-:Y:S02]  /*50f0*/  PRMT R231, RZ, 0x7610, R231 ;  /* 0x00007610ffe77816 */ /* 0x000fe400000000e7 */
[----:B------:R0:W2:Y:S01]  /*5100*/  @!P0 LDG.E.U16 R233, [R60.64] ;  /* 0x000000063ce98981 */ /* 0x0000a2000c1e1500 */
[----:B------:R-:W-:Y:S01]  /*5110*/  IMAD.X R81, R123, 0x1, R11, P1 ;  /* 0x000000017b517824 */ /* 0x000fe200008e060b */
[----:B------:R-:W-:-:S02]  /*5120*/  IADD3 R68, P1, R106, R12, RZ ;  /* 0x0000000c6a447210 */ /* 0x000fc40007f3e0ff */
[----:B------:R-:W-:Y:S02]  /*5130*/  PRMT R226, RZ, 0x7610, R226 ;  /* 0x00007610ffe27816 */ /* 0x000fe400000000e2 */
[----:B------:R0:W2:Y:S01]  /*5140*/  @!P0 LDG.E.U16 R231, [R80.64] ;  /* 0x0000000650e78981 */ /* 0x0000a2000c1e1500 */
[----:B------:R-:W-:Y:S01]  /*5150*/  IMAD.X R69, R107, 0x1, R11, P1 ;  /* 0x000000016b457824 */ /* 0x000fe200008e060b */
[-C--:B-1----:R-:W-:Y:S02]  /*5160*/  IADD3 R74, P1, R58, R12.reuse, RZ ;  /* 0x0000000c3a4a7210 */ /* 0x082fe40007f3e0ff */
[----:B------:R-:W-:Y:S01]  /*5170*/  PRMT R227, RZ, 0x7610, R227 ;  /* 0x00007610ffe37816 */ /* 0x000fe200000000e3 */
[----:B------:R1:W2:Y:S02]  /*5180*/  @!P0 LDG.E.U16 R226, [R70.64] ;  /* 0x0000000646e28981 */ /* 0x0002a4000c1e1500 */
[----:B------:R-:W-:Y:S01]  /*5190*/  IMAD.X R75, R59, 0x1, R11, P1 ;  /* 0x000000013b4b7824 */ /* 0x000fe200008e060b */
[----:B0-----:R-:W-:-:S02]  /*51a0*/  IADD3 R60, P1, R42, R12, RZ ;  /* 0x0000000c2a3c7210 */ /* 0x001fc40007f3e0ff */
[----:B------:R-:W-:Y:S01]  /*51b0*/  PRMT R220, RZ, 0x7610, R220 ;  /* 0x00007610ffdc7816 */ /* 0x000fe200000000dc */
[----:B------:R0:W2:Y:S02]  /*51c0*/  @!P0 LDG.E.U16 R227, [R68.64] ;  /* 0x0000000644e38981 */ /* 0x0000a4000c1e1500 */
[----:B------:R-:W-:Y:S01]  /*51d0*/  IMAD.X R61, R43, 0x1, R11, P1 ;  /* 0x000000012b3d7824 */ /* 0x000fe200008e060b */
[-C--:B------:R-:W-:Y:S02]  /*51e0*/  IADD3 R80, P1, R34, R12.reuse, RZ ;  /* 0x0000000c22507210 */ /* 0x080fe40007f3e0ff */
[-C--:B-1----:R-:W-:Y:S01]  /*51f0*/  IADD3 R70, P2, R162, R12.reuse, RZ ;  /* 0x0000000ca2467210 */ /* 0x082fe20007f5e0ff */
[----:B------:R1:W2:Y:S01]  /*5200*/  @!P0 LDG.E.U16 R220, [R72.64] ;  /* 0x0000000648dc8981 */ /* 0x0002a2000c1e1500 */
[----:B------:R-:W-:Y:S01]  /*5210*/  PRMT R225, RZ, 0x7610, R225 ;  /* 0x00007610ffe17816 */ /* 0x000fe200000000e1 */
[----:B------:R-:W-:Y:S01]  /*5220*/  IMAD.X R81, R35, 0x1, R11, P1 ;  /* 0x0000000123517824 */ /* 0x000fe200008e060b */
[----:B------:R-:W-:Y:S01]  /*5230*/  PRMT R241, RZ, 0x7610, R241 ;  /* 0x00007610fff17816 */ /* 0x000fe200000000f1 */
[----:B------:R-:W-:Y:S01]  /*5240*/  IMAD.X R71, R163, 0x1, R11, P2 ;  /* 0x00000001a3477824 */ /* 0x000fe200010e060b */
[----:B0-----:R-:W-:-:S02]  /*5250*/  IADD3 R68, P1, R18, R12, RZ ;  /* 0x0000000c12447210 */ /* 0x001fc40007f3e0ff */
[----:B------:R0:W2:Y:S01]  /*5260*/  @!P0 LDG.E.U16 R225, [R74.64] ;  /* 0x000000064ae18981 */ /* 0x0000a2000c1e1500 */
[-C--:B-1----:R-:W-:Y:S02]  /*5270*/  IADD3 R72, P2, R138, R12.reuse, RZ ;  /* 0x0000000c8a487210 */ /* 0x082fe40007f5e0ff */
[----:B------:R-:W-:Y:S01]  /*5280*/  IMAD.X R69, R19, 0x1, R11, P1 ;  /* 0x0000000113457824 */ /* 0x000fe200008e060b */
[----:B------:R-:W-:Y:S01]  /*5290*/  PRMT R221, RZ, 0x7610, R221 ;  /* 0x00007610ffdd7816 */ /* 0x000fe200000000dd */
[----:B------:R1:W2:Y:S01]  /*52a0*/  @!P0 LDG.E.U16 R241, [R70.64] ;  /* 0x0000000646f18981 */ /* 0x0002a2000c1e1500 */
[----:B------:R-:W-:Y:S01]  /*52b0*/  PRMT R235, RZ, 0x7610, R235 ;  /* 0x00007610ffeb7816 */ /* 0x000fe200000000eb */
[----:B------:R-:W-:Y:S01]  /*52c0*/  IMAD.X R73, R139, 0x1, R11, P2 ;  /* 0x000000018b497824 */ /* 0x000fe200010e060b */
[----:B0-----:R-:W-:Y:S02]  /*52d0*/  IADD3 R74, P1, R176, R12, RZ ;  /* 0x0000000cb04a7210 */ /* 0x001fe40007f3e0ff */
[----:B------:R0:W2:Y:S01]  /*52e0*/  @!P0 LDG.E.U16 R221, [R60.64] ;  /* 0x000000063cdd8981 */ /* 0x0000a2000c1e1500 */
[----:B------:R-:W-:-:S02]  /*52f0*/  PRMT R219, RZ, 0x7610, R219 ;  /* 0x00007610ffdb7816 */ /* 0x000fc400000000db */
[-C--:B-1----:R-:W-:Y:S01]  /*5300*/  IADD3 R70, P2, R114, R12.reuse, RZ ;  /* 0x0000000c72467210 */ /* 0x082fe20007f5e0ff */
[----:B------:R-:W-:Y:S01]  /*5310*/  IMAD.X R75, R177, 0x1, R11, P1 ;  /* 0x00000001b14b7824 */ /* 0x000fe200008e060b */
[----:B------:R1:W2:Y:S01]  /*5320*/  @!P0 LDG.E.U16 R235, [R72.64] ;  /* 0x0000000648eb8981 */ /* 0x0002a2000c1e1500 */
[----:B------:R-:W-:Y:S02]  /*5330*/  PRMT R229, RZ, 0x7610, R229 ;  /* 0x00007610ffe57816 */ /* 0x000fe400000000e5 */
[----:B------:R-:W-:Y:S01]  /*5340*/  IMAD.X R71, R115, 0x1, R11, P2 ;  /* 0x0000000173477824 */ /* 0x000fe200010e060b */
[-C--:B0-----:R-:W-:Y:S01]  /*5350*/  IADD3 R60, P1, R160, R12.reuse, RZ ;  /* 0x0000000ca03c7210 */ /* 0x081fe20007f3e0ff */
[----:B------:R0:W2:Y:S01]  /*5360*/  @!P0 LDG.E.U16 R219, [R80.64] ;  /* 0x0000000650db8981 */ /* 0x0000a2000c1e1500 */
[----:B------:R-:W-:Y:S02]  /*5370*/  PRMT R215, RZ, 0x7610, R215 ;  /* 0x00007610ffd77816 */ /* 0x000fe400000000d7 */
[----:B-1----:R-:W-:Y:S01]  /*5380*/  IADD3 R72, P2, R50, R12, RZ ;  /* 0x0000000c32487210 */ /* 0x002fe20007f5e0ff */
[----:B------:R-:W-:Y:S01]  /*5390*/  IMAD.X R61, R161, 0x1, R11, P1 ;  /* 0x00000001a13d7824 */ /* 0x000fe200008e060b */
[----:B------:R1:W2:Y:S01]  /*53a0*/  @!P0 LDG.E.U16 R229, [R70.64] ;  /* 0x0000000646e58981 */ /* 0x0002a2000c1e1500 */
[----:B------:R-:W-:-:S02]  /*53b0*/  PRMT R223, RZ, 0x7610, R223 ;  /* 0x00007610ffdf7816 */ /* 0x000fc400000000df */
[--C-:B------:R-:W-:Y:S01]  /*53c0*/  IMAD.X R73, R51, 0x1, R11.reuse, P2 ;  /* 0x0000000133497824 */ /* 0x100fe200010e060b */
[-C--:B0-----:R-:W-:Y:S01]  /*53d0*/  IADD3 R80, P1, R152, R12.reuse, RZ ;  /* 0x0000000c98507210 */ /* 0x081fe20007f3e0ff */
[----:B------:R0:W2:Y:S01]  /*53e0*/  @!P0 LDG.E.U16 R215, [R68.64] ;  /* 0x0000000644d78981 */ /* 0x0000a2000c1e1500 */
[----:B------:R-:W-:Y:S02]  /*53f0*/  PRMT R214, RZ, 0x7610, R214 ;  /* 0x00007610ffd67816 */ /* 0x000fe400000000d6 */
[-C--:B-1----:R-:W-:Y:S01]  /*5400*/  IADD3 R70, P2, R26, R12.reuse, RZ ;  /* 0x0000000c1a467210 */ /* 0x082fe20007f5e0ff */
[----:B------:R-:W-:Y:S01]  /*5410*/  IMAD.X R81, R153, 0x1, R11, P1 ;  /* 0x0000000199517824 */ /* 0x000fe200008e060b */
[----:B------:R1:W2:Y:S01]  /*5420*/  @!P0 LDG.E.U16 R223, [R72.64] ;  /* 0x0000000648df8981 */ /* 0x0002a2000c1e1500 */
[----:B------:R-:W-:Y:S02]  /*5430*/  PRMT R217, RZ, 0x7610, R217 ;  /* 0x00007610ffd97816 */ /* 0x000fe400000000d9 */
[----:B------:R-:W-:Y:S01]  /*5440*/  IMAD.X R71, R27, 0x1, R11, P2 ;  /* 0x000000011b477824 */ /* 0x000fe200010e060b */
[----:B0-----:R-:W-:Y:S01]  /*5450*/  IADD3 R68, P1, R136, R12, RZ ;  /* 0x0000000c88447210 */ /* 0x001fe20007f3e0ff */
[----:B------:R0:W2:Y:S01]  /*5460*/  @!P0 LDG.E.U16 R214, [R60.64] ;  /* 0x000000063cd68981 */ /* 0x0000a2000c1e1500 */
[----:B------:R-:W-:-:S02]  /*5470*/  PRMT R216, RZ, 0x7610, R216 ;  /* 0x00007610ffd87816 */ /* 0x000fc400000000d8 */
[-C--:B-1----:R-:W-:Y:S01]  /*5480*/  IADD3 R72, P2, R168, R12.reuse, RZ ;  /* 0x0000000ca8487210 */ /* 0x082fe20007f5e0ff */
[--C-:B------:R-:W-:Y:S01]  /*5490*/  IMAD.X R69, R137, 0x1, R11.reuse, P1 ;  /* 0x0000000189457824 */ /* 0x100fe200008e060b */
[----:B------:R1:W2:Y:S03]  /*54a0*/  @!P0 LDG.E.U16 R217, [R70.64] ;  /* 0x0000000646d98981 */ /* 0x0002a6000c1e1500 */
[--C-:B------:R-:W-:Y:S01]  /*54b0*/  IMAD.X R73, R169, 0x1, R11.reuse, P2 ;  /* 0x00000001a9497824 */ /* 0x100fe200010e060b */
[-C--:B0-----:R-:W-:Y:S02]  /*54c0*/  IADD3 R60, P1, R128, R12.reuse, RZ ;  /* 0x0000000c803c7210 */ /* 0x081fe40007f3e0ff */
[----:B------:R-:W-:Y:S02]  /*54d0*/  PRMT R210, RZ, 0x7610, R210 ;  /* 0x00007610ffd27816 */ /* 0x000fe400000000d2 */
[----:B------:R0:W2:Y:S01]  /*54e0*/  @!P0 LDG.E.U16 R216, [R72.64] ;  /* 0x0000000648d88981 */ /* 0x0000a2000c1e1500 */
[----:B-1----:R-:W-:Y:S01]  /*54f0*/  IADD3 R70, P2, R144, R12, RZ ;  /* 0x0000000c90467210 */ /* 0x002fe20007f5e0ff */
[----:B------:R-:W-:-:S04]  /*5500*/  IMAD.X R61, R129, 0x1, R11, P1 ;  /* 0x00000001813d7824 */ /* 0x000fc800008e060b */
[--C-:B------:R-:W-:Y:S01]  /*5510*/  IMAD.X R71, R145, 0x1, R11.reuse, P2 ;  /* 0x0000000191477824 */ /* 0x100fe200010e060b */
[----:B0-----:R-:W-:Y:S02]  /*5520*/  IADD3 R72, P1, R112, R12, RZ ;  /* 0x0000000c70487210 */ /* 0x001fe40007f3e0ff */
[----:B------:R-:W-:Y:S02]  /*5530*/  PRMT R208, RZ, 0x7610, R208 ;  /* 0x00007610ffd07816 */ /* 0x000fe400000000d0 */
[----:B------:R0:W2:Y:S01]  /*5540*/  @!P0 LDG.E.U16 R210, [R70.64] ;  /* 0x0000000646d28981 */ /* 0x0000a2000c1e1500 */
[----:B------:R-:W-:Y:S01]  /*5550*/  IMAD.X R73, R113, 0x1, R11, P1 ;  /* 0x0000000171497824 */ /* 0x000fe200008e060b */
[----:B------:R-:W-:Y:S02]  /*5560*/  PRMT R206, RZ, 0x7610, R206 ;  /* 0x00007610ffce7816 */ /* 0x000fe400000000ce */
[----:B------:R1:W2:Y:S01]  /*5570*/  @!P0 LDG.E.U16 R208, [R68.64] ;  /* 0x0000000644d08981 */ /* 0x0002a2000c1e1500 */
[----:B------:R-:W-:-:S03]  /*5580*/  PRMT R212, RZ, 0x7610, R212 ;  /* 0x00007610ffd47816 */ /* 0x000fc600000000d4 */
[----:B------:R1:W2:Y:S01]  /*5590*/  @!P0 LDG.E.U16 R206, [R60.64] ;  /* 0x000000063cce8981 */ /* 0x0002a2000c1e1500 */
[----:B0-----:R-:W-:-:S03]  /*55a0*/  IADD3 R70, P1, R104, R12, RZ ;  /* 0x0000000c68467210 */ /* 0x001fc60007f3e0ff */
[----:B------:R0:W2:Y:S02]  /*55b0*/  @!P0 LDG.E.U16 R212, [R80.64] ;  /* 0x0000000650d48981 */ /* 0x0000a4000c1e1500 */
[----:B------:R-:W-:Y:S01]  /*55c0*/  IMAD.X R71, R105, 0x1, R11, P1 ;  /* 0x0000000169477824 */ /* 0x000fe200008e060b */
[----:B-1----:R-:W-:-:S05]  /*55d0*/  IADD3 R68, P1, R56, R12, RZ ;  /* 0x0000000c38447210 */ /* 0x002fca0007f3e0ff */
[--C-:B------:R-:W-:Y:S01]  /*55e0*/  IMAD.X R69, R57, 0x1, R11.reuse, P1 ;  /* 0x0000000139457824 */ /* 0x100fe200008e060b */
[----:B------:R-:W-:Y:S02]  /*55f0*/  IADD3 R60, P1, R48, R12, RZ ;  /* 0x0000000c303c7210 */ /* 0x000fe40007f3e0ff */
[----:B0-----:R-:W-:Y:S02]  /*5600*/  PRMT R80, RZ, 0x7610, R80 ;  /* 0x00007610ff507816 */ /* 0x001fe40000000050 */
[----:B------:R-:W-:Y:S01]  /*5610*/  PRMT R218, RZ, 0x7610, R218 ;  /* 0x00007610ffda7816 */ /* 0x000fe200000000da */
[----:B------:R-:W-:Y:S01]  /*5620*/  IMAD.X R61, R49, 0x1, R11, P1 ;  /* 0x00000001313d7824 */ /* 0x000fe200008e060b */
[----:B------:R-:W-:-:S04]  /*5630*/  PRMT R96, RZ, 0x7610, R96 ;  /* 0x00007610ff607816 */ /* 0x000fc80000000060 */
[----:B------:R0:W2:Y:S01]  /*5640*/  @!P0 LDG.E.U16 R80, [R60.64] ;  /* 0x000000063c508981 */ /* 0x0000a2000c1e1500 */
[----:B------:R-:W-:-:S03]  /*5650*/  PRMT R98, RZ, 0x7610, R98 ;  /* 0x00007610ff627816 */ /* 0x000fc60000000062 */
[----:B------:R1:W2:Y:S01]  /*5660*/  @!P0 LDG.E.U16 R218, [R74.64] ;  /* 0x000000064ada8981 */ /* 0x0002a2000c1e1500 */
[----:B------:R-:W-:Y:S02]  /*5670*/  PRMT R204, RZ, 0x7610, R204 ;  /* 0x00007610ffcc7816 */ /* 0x000fe400000000cc */
[----:B------:R-:W-:Y:S01]  /*5680*/  PRMT R82, RZ, 0x7610, R82 ;  /* 0x00007610ff527816 */ /* 0x000fe20000000052 */
[----:B------:R3:W2:Y:S01]  /*5690*/  @!P0 LDG.E.U16 R96, [R70.64] ;  /* 0x0000000646608981 */ /* 0x0006a2000c1e1500 */
[----:B0-----:R-:W-:-:S03]  /*56a0*/  IADD3 R60, P1, R40, R12, RZ ;  /* 0x0000000c283c7210 */ /* 0x001fc60007f3e0ff */
[----:B------:R0:W2:Y:S01]  /*56b0*/  @!P0 LDG.E.U16 R98, [R72.64] ;  /* 0x0000000648628981 */ /* 0x0000a2000c1e1500 */
[-C--:B-1----:R-:W-:Y:S01]  /*56c0*/  IADD3 R74, P2, R120, R12.reuse, RZ ;  /* 0x0000000c784a7210 */ /* 0x082fe20007f5e0ff */
[--C-:B------:R-:W-:Y:S02]  /*56d0*/  IMAD.X R61, R41, 0x1, R11.reuse, P1 ;  /* 0x00000001293d7824 */ /* 0x100fe400008e060b */
[----:B------:R1:W2:Y:S01]  /*56e0*/  @!P0 LDG.E.U16 R82, [R68.64] ;  /* 0x0000000644528981 */ /* 0x0002a2000c1e1500 */
[----:B---3--:R-:W-:Y:S01]  /*56f0*/  IADD3 R70, P1, R32, R12, RZ ;  /* 0x0000000c20467210 */ /* 0x008fe20007f3e0ff */
[----:B------:R-:W-:Y:S01]  /*5700*/  IMAD.X R75, R121, 0x1, R11, P2 ;  /* 0x00000001794b7824 */ /* 0x000fe200010e060b */
[----:B0-----:R-:W-:-:S03]  /*5710*/  PRMT R72, RZ, 0x7610, R72 ;  /* 0x00007610ff487816 */ /* 0x001fc60000000048 */
[----:B------:R-:W-:Y:S01]  /*5720*/  IMAD.X R71, R33, 0x1, R11, P1 ;  /* 0x0000000121477824 */ /* 0x000fe200008e060b */
[----:B------:R0:W3:Y:S01]  /*5730*/  @!P0 LDG.E.U16 R204, [R74.64] ;  /* 0x000000064acc8981 */ /* 0x0000e2000c1e1500 */
[----:B-1----:R-:W-:-:S03]  /*5740*/  IADD3 R68, P1, R24, R12, RZ ;  /* 0x0000000c18447210 */ /* 0x002fc60007f3e0ff */
[----:B------:R1:W3:Y:S01]  /*5750*/  @!P0 LDG.E.U16 R72, [R70.64] ;  /* 0x0000000646488981 */ /* 0x0002e2000c1e1500 */
[----:B0-----:R-:W-:Y:S01]  /*5760*/  PRMT R74, RZ, 0x7610, R74 ;  /* 0x00007610ff4a7816 */ /* 0x001fe2000000004a */
[----:B------:R-:W-:Y:S01]  /*5770*/  IMAD.X R69, R25, 0x1, R11, P1 ;  /* 0x0000000119457824 */ /* 0x000fe200008e060b */
[----:B-1----:R-:W-:-:S04]  /*5780*/  PRMT R70, RZ, 0x7610, R70 ;  /* 0x00007610ff467816 */ /* 0x002fc80000000046 */
[----:B------:R0:W3:Y:S04]  /*5790*/  @!P0 LDG.E.U16 R74, [R60.64] ;  /* 0x000000063c4a8981 */ /* 0x0000e8000c1e1500 */
[----:B------:R1:W3:Y:S01]  /*57a0*/  @!P0 LDG.E.U16 R70, [R68.64] ;  /* 0x0000000644468981 */ /* 0x0002e2000c1e1500 */
[----:B0-----:R-:W-:Y:S02]  /*57b0*/  IADD3 R60, P1, R16, R12, RZ ;  /* 0x0000000c103c7210 */ /* 0x001fe40007f3e0ff */
[----:B-1----:R-:W-:-:S03]  /*57c0*/  PRMT R68, RZ, 0x7610, R68 ;  /* 0x00007610ff447816 */ /* 0x002fc60000000044 */
[----:B------:R-:W-:-:S05]  /*57d0*/  IMAD.X R61, R17, 0x1, R11, P1 ;  /* 0x00000001113d7824 */ /* 0x000fca00008e060b */
[----:B------:R0:W3:Y:S01]  /*57e0*/  @!P0 LDG.E.U16 R68, [R60.64] ;  /* 0x000000063c448981 */ /* 0x0000e2000c1e1500 */
[----:B------:R-:W-:Y:S02]  /*57f0*/  PRMT R211, RZ, 0x7610, R211 ;  /* 0x00007610ffd37816 */ /* 0x000fe400000000d3 */
[----:B0-----:R-:W-:-:S05]  /*5800*/  IADD3 R60, P1, R174, R12, RZ ;  /* 0x0000000cae3c7210 */ /* 0x001fca0007f3e0ff */
        /* <DEDUP_REMOVED lines=48> */
[----:B------:R-:W-:Y:S01]  /*5b10*/  IMAD.X R61, R39, 0x1, R11, P1 ;  /* 0x00000001273d7824 */ /* 0x000fe200008e060b */
[----:B--2---:R0:W-:Y:S04]  /*5b20*/  STS.U16 [R189+0x4000], R67 ;  /* 0x00400043bd007388 */ /* 0x0041e80000000400 */
[----:B------:R1:W2:Y:S01]  /*5b30*/  @!P0 LDG.E.U16 R69, [R60.64] ;  /* 0x000000063c458981 */ /* 0x0002a2000c1e1500 */
[----:B0-----:R-:W-:Y:S02]  /*5b40*/  PRMT R67, RZ, 0x7610, R67 ;  /* 0x00007610ff437816 */ /* 0x001fe40000000043 */
[----:B-1----:R-:W-:-:S05]  /*5b50*/  IADD3 R60, P1, R30, R12, RZ ;  /* 0x0000000c1e3c7210 */ /* 0x002fca0007f3e0ff */
[----:B------:R-:W-:Y:S01]  /*5b60*/  IMAD.X R61, R31, 0x1, R11, P1 ;  /* 0x000000011f3d7824 */ /* 0x000fe200008e060b */
[----:B------:R0:W-:Y:S04]  /*5b70*/  STS.U16 [R189+0x4100], R65 ;  /* 0x00410041bd007388 */ /* 0x0001e80000000400 */
[----:B------:R1:W2:Y:S01]  /*5b80*/  @!P0 LDG.E.U16 R67, [R60.64] ;  /* 0x000000063c438981 */ /* 0x0002a2000c1e1500 */
[----:B0-----:R-:W-:Y:S02]  /*5b90*/  PRMT R65, RZ, 0x7610, R65 ;  /* 0x00007610ff417816 */ /* 0x001fe40000000041 */
[----:B-1----:R-:W-:-:S05]  /*5ba0*/  IADD3 R60, P1, R22, R12, RZ ;  /* 0x0000000c163c7210 */ /* 0x002fca0007f3e0ff */
[----:B------:R-:W-:-:S05]  /*5bb0*/  IMAD.X R61, R23, 0x1, R11, P1 ;  /* 0x00000001173d7824 */ /* 0x000fca00008e060b */
[----:B------:R-:W2:Y:S04]  /*5bc0*/  @!P0 LDG.E.U16 R65, [R60.64] ;  /* 0x000000063c418981 */ /* 0x000ea8000c1e1500 */
[----:B------:R-:W-:Y:S04]  /*5bd0*/  STS.U16 [R189+0x4200], R249 ;  /* 0x004200f9bd007388 */ /* 0x000fe80000000400 */
[----:B-----5:R-:W-:Y:S04]  /*5be0*/  STS.U16 [R189+0x4300], R247 ;  /* 0x004300f7bd007388 */ /* 0x020fe80000000400 */
[----:B------:R-:W-:Y:S04]  /*5bf0*/  STS.U16 [R189+0x4400], R66 ;  /* 0x00440042bd007388 */ /* 0x000fe80000000400 */
[----:B------:R-:W-:Y:S04]  /*5c00*/  STS.U16 [R189+0x4500], R64 ;  /* 0x00450040bd007388 */ /* 0x000fe80000000400 */
[----:B------:R-:W-:Y:S04]  /*5c10*/  STS.U16 [R189+0x4600], R62 ;  /* 0x0046003ebd007388 */ /* 0x000fe80000000400 */
[----:B------:R-:W-:Y:S04]  /*5c20*/  STS.U16 [R189+0x4700], R252 ;  /* 0x004700fcbd007388 */ /* 0x000fe80000000400 */
[----:B------:R-:W-:Y:S04]  /*5c30*/  STS.U16 [R189], R250 ;  /* 0x000000fabd007388 */ /* 0x000fe80000000400 */
[----:B------:R-:W-:Y:S04]  /*5c40*/  STS.U16 [R189+0x400], R248 ;  /* 0x000400f8bd007388 */ /* 0x000fe80000000400 */
[----:B------:R-:W-:Y:S04]  /*5c50*/  STS.U16 [R189+0x800], R246 ;  /* 0x000800f6bd007388 */ /* 0x000fe80000000400 */
[----:B------:R-:W-:Y:S04]  /*5c60*/  STS.U16 [R189+0xc00], R244 ;  /* 0x000c00f4bd007388 */ /* 0x000fe80000000400 */
[----:B------:R-:W-:Y:S04]  /*5c70*/  STS.U16 [R189+0x1000], R242 ;  /* 0x001000f2bd007388 */ /* 0x000fe80000000400 */
[----:B----4-:R-:W-:Y:S04]  /*5c80*/  STS.U16 [R189+0x1400], R240 ;  /* 0x001400f0bd007388 */ /* 0x010fe80000000400 */
[----:B------:R-:W-:Y:S04]  /*5c90*/  STS.U16 [R189+0x1800], R238 ;  /* 0x001800eebd007388 */ /* 0x000fe80000000400 */
        /* <DEDUP_REMOVED lines=32> */
[----:B---3--:R-:W-:Y:S04]  /*5ea0*/  STS.U16 [R187+0x1e00], R204 ;  /* 0x001e00ccbb007388 */ /* 0x008fe80000000400 */
        /* <DEDUP_REMOVED lines=21> */
[----:B--2---:R-:W-:Y:S04]  /*6000*/  STS.U16 [R186+0x3300], R69 ;  /* 0x00330045ba007388 */ /* 0x004fe80000000400 */
[----:B------:R-:W-:Y:S04]  /*6010*/  STS.U16 [R186+0x3700], R67 ;  /* 0x00370043ba007388 */ /* 0x000fe80000000400 */
[----:B------:R-:W-:Y:S04]  /*6020*/  STS.U16 [R186+0x3b00], R65 ;  /* 0x003b0041ba007388 */ /* 0x000fe80000000400 */
[----:B------:R-:W-:Y:S06]  /*6030*/  BAR.SYNC.DEFER_BLOCKING 0x0 ;  /* 0x0000000000007b1d */ /* 0x000fec0000010000 */
[----:B------:R-:W-:Y:S04]  /*6040*/  LDSM.16.MT88.4 R96, [R185+0x4000] ;  /* 0x00400000b960783b */ /* 0x000fe80000004200 */
[----:B------:R-:W0:Y:S04]  /*6050*/  LDSM.16.M88.4 R72, [R184] ;  /* 0x00000000b848783b */ /* 0x000e280000000200 */
[----:B------:R-:W1:Y:S04]  /*6060*/  LDSM.16.M88.4 R68, [R184+0x1000] ;  /* 0x00100000b844783b */ /* 0x000e680000000200 */
[----:B------:R-:W2:Y:S04]  /*6070*/  LDSM.16.M88.4 R64, [R184+0x2000] ;  /* 0x00200000b840783b */ /* 0x000ea80000000200 */
[----:B------:R-:W3:Y:S04]  /*6080*/  LDSM.16.M88.4 R60, [R184+0x3000] ;  /* 0x00300000b83c783b */ /* 0x000ee80000000200 */
[----:B------:R-:W4:Y:S01]  /*6090*/  LDSM.16.MT88.4 R80, [R185+0x4200] ;  /* 0x00420000b950783b */ /* 0x000f220000004200 */
[C---:B0-----:R-:W-:Y:S08]  /*60a0*/  HMMA.16816.F32.BF16 R76, R96.reuse, R72, R76 ;  /* 0x00000048604c723c */ /* 0x041ff0000004184c */
[C---:B-1----:R-:W-:Y:S08]  /*60b0*/  HMMA.16816.F32.BF16 R84, R96.reuse, R68, R84 ;  /* 0x000000446054723c */ /* 0x042ff00000041854 */
[C---:B--2---:R-:W-:Y:S08]  /*60c0*/  HMMA.16816.F32.BF16 R88, R96.reuse, R64, R88 ;  /* 0x000000406058723c */ /* 0x044ff00000041858 */
[----:B---3--:R-:W-:Y:S08]  /*60d0*/  HMMA.16816.F32.BF16 R92, R96, R60, R92 ;  /* 0x0000003c605c723c */ /* 0x008ff0000004185c */
[C---:B----4-:R-:W-:Y:S01]  /*60e0*/  HMMA.16816.F32.BF16 R76, R80.reuse, R74, R76 ;  /* 0x0000004a504c723c */ /* 0x050fe2000004184c */
[----:B------:R-:W-:Y:S07]  /*60f0*/  LDSM.16.MT88.4 R72, [R185+0x4400] ;  /* 0x00440000b948783b */ /* 0x000fee0000004200 */
[C---:B------:R-:W-:Y:S01]  /*6100*/  HMMA.16816.F32.BF16 R84, R80.reuse, R70, R84 ;  /* 0x000000465054723c */ /* 0x040fe20000041854 */
[----:B------:R-:W0:Y:S07]  /*6110*/  LDSM.16.M88.4 R68, [R183] ;  /* 0x00000000b744783b */ /* 0x000e2e0000000200 */
[C---:B------:R-:W-:Y:S01]  /*6120*/  HMMA.16816.F32.BF16 R88, R80.reuse, R66, R88 ;  /* 0x000000425058723c */ /* 0x040fe20000041858 */
[----:B------:R-:W1:Y:S07]  /*6130*/  LDSM.16.M88.4 R64, [R183+0x1000] ;  /* 0x00100000b740783b */ /* 0x000e6e0000000200 */
[----:B------:R-:W-:Y:S01]  /*6140*/  HMMA.16816.F32.BF16 R96, R80, R62, R92 ;  /* 0x0000003e5060723c */ /* 0x000fe2000004185c */
[----:B------:R-:W2:Y:S04]  /*6150*/  LDSM.16.M88.4 R60, [R183+0x2000] ;  /* 0x00200000b73c783b */ /* 0x000ea80000000200 */
[----:B------:R-:W3:Y:S04]  /*6160*/  LDSM.16.M88.4 R92, [R183+0x3000] ;  /* 0x00300000b75c783b */ /* 0x000ee80000000200 */
[----:B------:R-:W4:Y:S01]  /*6170*/  LDSM.16.MT88.4 R80, [R185+0x4600] ;  /* 0x00460000b950783b */ /* 0x000f220000004200 */
[----:B------:R-:W-:Y:S01]  /*6180*/  IADD3 R192, R192, -0x1, RZ ;  /* 0xffffffffc0c07810 */ /* 0x000fe20007ffe0ff */
[C---:B0-----:R-:W-:Y:S08]  /*6190*/  HMMA.16816.F32.BF16 R76, R72.reuse, R68, R76 ;  /* 0x00000044484c723c */ /* 0x041ff0000004184c */
[C---:B-1----:R-:W-:Y:S08]  /*61a0*/  HMMA.16816.F32.BF16 R84, R72.reuse, R64, R84 ;  /* 0x000000404854723c */ /* 0x042ff00000041854 */
[C---:B--2---:R-:W-:Y:S08]  /*61b0*/  HMMA.16816.F32.BF16 R88, R72.reuse, R60, R88 ;  /* 0x0000003c4858723c */ /* 0x044ff00000041858 */
[----:B---3--:R-:W-:Y:S01]  /*61c0*/  HMMA.16816.F32.BF16 R96, R72, R92, R96 ;  /* 0x0000005c4860723c */ /* 0x008fe20000041860 */
[----:B------:R-:W-:Y:S01]  /*61d0*/  ISETP.NE.U32.AND P0, PT, R192, RZ, PT ;  /* 0x000000ffc000720c */ /* 0x000fe20003f05070 */
[----:B------:R-:W-:Y:S01]  /*61e0*/  UIADD3 UR4, UR4, -0x40, URZ ;  /* 0xffffffc004047890 */ /* 0x000fe2000fffe03f */
[----:B------:R-:W-:-:S05]  /*61f0*/  IMAD.WIDE R14, R9, 0x2, R14 ;  /* 0x00000002090e7825 */ /* 0x000fca00078e020e */
[----:B----4-:R-:W-:Y:S01]  /*6200*/  HMMA.16816.F32.BF16 R76, R80, R70, R76 ;  /* 0x00000046504c723c */ /* 0x010fe2000004184c */
[----:B------:R-:W-:-:S04]  /*6210*/  IMAD.WIDE R16, R9, 0x2, R16 ;  /* 0x0000000209107825 */ /* 0x000fc800078e0210 */
[----:B------:R-:W-:-:S03]  /*6220*/  IMAD.WIDE R18, R9, 0x2, R18 ;  /* 0x0000000209127825 */ /* 0x000fc600078e0212 */
[----:B------:R-:W-:Y:S01]  /*6230*/  HMMA.16816.F32.BF16 R84, R80, R66, R84 ;  /* 0x000000425054723c */ /* 0x000fe20000041854 */
[----:B------:R-:W-:-:S04]  /*6240*/  IMAD.WIDE R20, R9, 0x2, R20 ;  /* 0x0000000209147825 */ /* 0x000fc800078e0214 */
[----:B------:R-:W-:-:S03]  /*6250*/  IMAD.WIDE R22, R9, 0x2, R22 ;  /* 0x0000000209167825 */ /* 0x000fc600078e0216 */
[----:B------:R-:W-:Y:S01]  /*6260*/  HMMA.16816.F32.BF16 R88, R80, R62, R88 ;  /* 0x0000003e5058723c */ /* 0x000fe20000041858 */
[----:B------:R-:W-:-:S04]  /*6270*/  IMAD.WIDE R24, R9, 0x2, R24 ;  /* 0x0000000209187825 */ /* 0x000fc800078e0218 */
[----:B------:R-:W-:-:S03]  /*6280*/  IMAD.WIDE R26, R9, 0x2, R26 ;  /* 0x00000002091a7825 */ /* 0x000fc600078e021a */
[----:B------:R-:W-:Y:S01]  /*6290*/  HMMA.16816.F32.BF16 R92, R80, R94, R96 ;  /* 0x0000005e505c723c */ /* 0x000fe20000041860 */
[----:B------:R-:W-:-:S04]  /*62a0*/  IMAD.WIDE R28, R9, 0x2, R28 ;  /* 0x00000002091c7825 */ /* 0x000fc800078e021c */
        /* <DEDUP_REMOVED lines=56> */
[----:B------:R-:W-:Y:S01]  /*6630*/  IMAD.WIDE R202, R10, 0x2, R202 ;  /* 0x000000020aca7825 */ /* 0x000fe200078e02ca */
[----:B------:R-:W-:Y:S01]  /*6640*/  @!P0 CALL.REL.NOINC `(.L_x_2) ;  /* 0x0000001000008944 */ /* 0x000fe20003c00000 */
[----:B------:R-:W-:Y:S05]  /*6650*/  BRA `(.L_x_3) ;  /* 0xffffe33000007947 */ /* 0x000fea000383ffff */
.L_x_2:
[----:B------:R-:W-:Y:S02]  /*6660*/  F2FP.BF16.PACK_AB R6, R87, R79 ;  /* 0x0000004f5706723e */ /* 0x000fe400000010ff */
[----:B------:R-:W-:Y:S02]  /*6670*/  F2FP.BF16.PACK_AB R8, R85, R77 ;  /* 0x0000004d5508723e */ /* 0x000fe400000010ff */
[----:B------:R-:W-:Y:S02]  /*6680*/  F2FP.BF16.PACK_AB R7, R95, R91 ;  /* 0x0000005b5f07723e */ /* 0x000fe400000010ff */
[----:B------:R-:W-:Y:S02]  /*6690*/  F2FP.BF16.PACK_AB R79, R94, R90 ;  /* 0x0000005a5e4f723e */ /* 0x000fe400000010ff */
[----:B------:R-:W-:Y:S02]  /*66a0*/  F2FP.BF16.PACK_AB R78, R86, R78 ;  /* 0x0000004e564e723e */ /* 0x000fe400000010ff */
[----:B------:R-:W-:-:S02]  /*66b0*/  F2FP.BF16.PACK_AB R9, R93, R89 ;  /* 0x000000595d09723e */ /* 0x000fc400000010ff */
[----:B------:R-:W-:Y:S02]  /*66c0*/  F2FP.BF16.PACK_AB R77, R92, R88 ;  /* 0x000000585c4d723e */ /* 0x000fe400000010ff */
[----:B------:R-:W-:Y:S02]  /*66d0*/  F2FP.BF16.PACK_AB R76, R84, R76 ;  /* 0x0000004c544c723e */ /* 0x000fe400000010ff */
.L_x_1:
[----:B------:R-:W-:Y:S01]  /*66e0*/  SHF.R.S32.HI R11, RZ, 0x4, R5 ;  /* 0x00000004ff0b7819 */ /* 0x000fe20000011405 */
[----:B------:R-:W-:Y:S01]  /*66f0*/  BAR.SYNC.DEFER_BLOCKING 0x0 ;  /* 0x0000000000007b1d */ /* 0x000fe20000010000 */
[C---:B------:R-:W-:Y:S01]  /*6700*/  LOP3.LUT R4, R5.reuse, 0x60, RZ, 0xc0, !PT ;  /* 0x0000006005047812 */ /* 0x040fe200078ec0ff */
[----:B------:R-:W-:Y:S01]  /*6710*/  IMAD.SHL.U32 R12, R5, 0x8, RZ ;  /* 0x00000008050c7824 */ /* 0x000fe200078e00ff */
[----:B------:R-:W-:Y:S01]  /*6720*/  SGXT R11, R11, 0x1 ;  /* 0x000000010b0b781a */ /* 0x000fe20000000200 */
[----:B------:R-:W-:Y:S01]  /*6730*/  IMAD.IADD R195, R2, 0x1, R195 ;  /* 0x0000000102c37824 */ /* 0x000fe200078e02c3 */
[----:B------:R-:W-:Y:S02]  /*6740*/  LOP3.LUT R10, R5, 0xc, RZ, 0xc0, !PT ;  /* 0x0000000c050a7812 */ /* 0x000fe400078ec0ff */
[----:B------:R-:W-:Y:S01]  /*6750*/  LOP3.LUT R13, R11, 0x420, RZ, 0xc0, !PT ;  /* 0x000004200b0d7812 */ /* 0x000fe200078ec0ff */
[----:B------:R-:W-:Y:S01]  /*6760*/  IMAD.SHL.U32 R11, R4, 0x8, RZ ;  /* 0x00000008040b7824 */ /* 0x000fe200078e00ff */
[----:B------:R-:W-:Y:S01]  /*6770*/  LOP3.LUT R15, R12, 0xf8, RZ, 0xc0, !PT ;  /* 0x000000f80c0f7812 */ /* 0x000fe200078ec0ff */
[C---:B------:R-:W-:Y:S01]  /*6780*/  IMAD R4, R3.reuse, c[0x0][0x194], RZ ;  /* 0x0000650003047a24 */ /* 0x040fe200078e02ff */
[----:B------:R-:W-:Y:S01]  /*6790*/  ISETP.GE.AND P0, PT, R3, c[0x0][0x178], PT ;  /* 0x00005e0003007a0c */ /* 0x000fe20003f06270 */
[----:B------:R-:W-:Y:S01]  /*67a0*/  IMAD R13, R10, 0x2, R13 ;  /* 0x000000020a0d7824 */ /* 0x000fe200078e020d */
[----:B------:R-:W-:-:S02]  /*67b0*/  LOP3.LUT R3, R2, R201, RZ, 0xfc, !PT ;  /* 0x000000c902037212 */ /* 0x000fc400078efcff */
[----:B------:R-:W-:Y:S02]  /*67c0*/  LEA R28, P2, R4, c[0x0][0x170], 0x1 ;  /* 0x00005c00041c7a11 */ /* 0x000fe400078408ff */
[----:B------:R-:W-:Y:S01]  /*67d0*/  LOP3.LUT R11, R13, R0, R11, 0x1e, !PT ;  /* 0x000000000d0b7212 */ /* 0x000fe200078e1e0b */
[----:B------:R-:W-:Y:S01]  /*67e0*/  IMAD R0, R10, 0x100, R15 ;  /* 0x000001000a007824 */ /* 0x000fe200078e020f */
[C---:B------:R-:W-:Y:S01]  /*67f0*/  ISETP.LT.AND P1, PT, R3.reuse, c[0x0][0x17c], !P0 ;  /* 0x00005f0003007a0c */ /* 0x040fe20004721270 */
[----:B------:R-:W-:Y:S01]  /*6800*/  IMAD R17, R3, c[0x0][0x198], RZ ;  /* 0x0000660003117a24 */ /* 0x000fe200078e02ff */
[----:B------:R-:W-:Y:S02]  /*6810*/  LOP3.LUT R10, R11, 0x40, RZ, 0x3c, !PT ;  /* 0x000000400b0a7812 */ /* 0x000fe400078e3cff */
[----:B------:R-:W-:Y:S01]  /*6820*/  LOP3.LUT R18, R0, 0x60, R5, 0x78, !PT ;  /* 0x0000006000127812 */ /* 0x000fe200078e7805 */
[----:B------:R-:W-:Y:S01]  /*6830*/  STS.64 [R11], R76 ;  /* 0x0000004c0b007388 */ /* 0x000fe20000000a00 */
[----:B------:R-:W-:-:S02]  /*6840*/  LOP3.LUT R3, R2, 0x8, R201, 0xfe, !PT ;  /* 0x0000000802037812 */ /* 0x000fc400078efec9 */
[----:B------:R-:W-:Y:S01]  /*6850*/  LEA.HI R0, R5, R2, RZ, 0x1c ;  /* 0x0000000205007211 */ /* 0x000fe200078fe0ff */
[----:B------:R0:W-:Y:S01]  /*6860*/  STS.64 [R11+0x80], R8 ;  /* 0x000080080b007388 */ /* 0x0001e20000000a00 */
[C-C-:B------:R-:W-:Y:S02]  /*6870*/  LOP3.LUT R13, R2.reuse, 0x70, R201.reuse, 0xfe, !PT ;  /* 0x00000070020d7812 */ /* 0x140fe400078efec9 */
[C-C-:B------:R-:W-:Y:S01]  /*6880*/  LOP3.LUT R12, R2.reuse, 0x60, R201.reuse, 0xfe, !PT ;  /* 0x00000060020c7812 */ /* 0x140fe200078efec9 */
[----:B------:R-:W-:Y:S01]  /*6890*/  STS.64 [R10+0x800], R78 ;  /* 0x0008004e0a007388 */ /* 0x000fe20000000a00 */
[C-C-:B------:R-:W-:Y:S02]  /*68a0*/  LOP3.LUT R14, R2.reuse, 0x40, R201.reuse, 0xfe, !PT ;  /* 0x00000040020e7812 */ /* 0x140fe400078efec9 */
[C-C-:B------:R-:W-:Y:S01]  /*68b0*/  LOP3.LUT R15, R2.reuse, 0x30, R201.reuse, 0xfe, !PT ;  /* 0x00000030020f7812 */ /* 0x140fe200078efec9 */
[----:B------:R1:W-:Y:S01]  /*68c0*/  STS.64 [R10+0x880], R6 ;  /* 0x000880060a007388 */ /* 0x0003e20000000a00 */
[----:B------:R-:W-:-:S02]  /*68d0*/  LOP3.LUT R16, R2, 0x28, R201, 0xfe, !PT ;  /* 0x0000002802107812 */ /* 0x000fc400078efec9 */
[----:B------:R-:W-:Y:S01]  /*68e0*/  LEA.HI.X.SX32 R30, R4, c[0x0][0x174], 0x1, P2 ;  /* 0x00005d00041e7a11 */ /* 0x000fe200010f0eff */
[----:B------:R-:W-:Y:S01]  /*68f0*/  BAR.SYNC.DEFER_BLOCKING 0x0 ;  /* 0x0000000000007b1d */ /* 0x000fe20000010000 */
[C-C-:B0-----:R-:W-:Y:S02]  /*6900*/  LOP3.LUT R11, R2.reuse, 0x50, R201.reuse, 0xfe, !PT ;  /* 0x00000050020b7812 */ /* 0x141fe400078efec9 */
[C-C-:B------:R-:W-:Y:S02]  /*6910*/  LOP3.LUT R8, R2.reuse, 0x20, R201.reuse, 0xfe, !PT ;  /* 0x0000002002087812 */ /* 0x140fe400078efec9 */
[C-C-:B------:R-:W-:Y:S02]  /*6920*/  LOP3.LUT R9, R2.reuse, 0x18, R201.reuse, 0xfe, !PT ;  /* 0x0000001802097812 */ /* 0x140fe400078efec9 */
[C---:B------:R-:W-:Y:S01]  /*6930*/  ISETP.LT.AND P3, PT, R3.reuse, c[0x0][0x17c], !P0 ;  /* 0x00005f0003007a0c */ /* 0x040fe20004761270 */
[----:B------:R-:W-:Y:S01]  /*6940*/  IMAD R3, R3, c[0x0][0x198], RZ ;  /* 0x0000660003037a24 */ /* 0x000fe200078e02ff */
[----:B-1----:R-:W-:-:S02]  /*6950*/  LOP3.LUT R6, R2, 0x68, R201, 0xfe, !PT ;  /* 0x0000006802067812 */ /* 0x002fc400078efec9 */
[C-C-:B------:R-:W-:Y:S02]  /*6960*/  LOP3.LUT R10, R2.reuse, 0x58, R201.reuse, 0xfe, !PT ;  /* 0x00000058020a7812 */ /* 0x140fe400078efec9 */
[C-C-:B------:R-:W-:Y:S02]  /*6970*/  LOP3.LUT R7, R2.reuse, 0x48, R201.reuse, 0xfe, !PT ;  /* 0x0000004802077812 */ /* 0x140fe400078efec9 */
[----:B------:R-:W-:Y:S02]  /*6980*/  LOP3.LUT R2, R2, 0x10, R201, 0xfe, !PT ;  /* 0x0000001002027812 */ /* 0x000fe400078efec9 */
[C---:B------:R-:W-:Y:S02]  /*6990*/  LEA R4, P2, R17.reuse, R28, 0x1 ;  /* 0x0000001c11047211 */ /* 0x040fe400078408ff */
[----:B------:R-:W-:Y:S02]  /*69a0*/  ISETP.LT.AND P6, PT, R2, c[0x0][0x17c], !P0 ;  /* 0x00005f0002007a0c */ /* 0x000fe400047c1270 */
[----:B------:R-:W-:-:S02]  /*69b0*/  LEA.HI.X.SX32 R5, R17, R30, 0x1, P2 ;  /* 0x0000001e11057211 */ /* 0x000fc400010f0eff */
[----:B------:R-:W-:Y:S01]  /*69c0*/  ISETP.LT.AND P2, PT, R6, c[0x0][0x17c], !P0 ;  /* 0x00005f0006007a0c */ /* 0x000fe20004741270 */
[----:B------:R-:W0:Y:S01]  /*69d0*/  LDS.64 R20, [R18] ;  /* 0x0000000012147984 */ /* 0x000e220000000a00 */
[----:B------:R-:W-:-:S03]  /*69e0*/  IADD3 R0, R0, 0x78, RZ ;  /* 0x0000007800007810 */ /* 0x000fc60007ffe0ff */
[----:B------:R-:W1:Y:S04]  /*69f0*/  LDS.64 R22, [R18+0x100] ;  /* 0x0001000012167984 */ /* 0x000e680000000a00 */
[----:B------:R-:W2:Y:S04]  /*6a00*/  LDS.64 R24, [R18+0x200] ;  /* 0x0002000012187984 */ /* 0x000ea80000000a00 */
[----:B------:R3:W4:Y:S02]  /*6a10*/  LDS.64 R26, [R18+0x300] ;  /* 0x00030000121a7984 */ /* 0x0007240000000a00 */
[----:B---3--:R-:W-:Y:S01]  /*6a20*/  IMAD R18, R2, c[0x0][0x198], RZ ;  /* 0x0000660002127a24 */ /* 0x008fe200078e02ff */
[----:B------:R-:W-:-:S04]  /*6a30*/  LEA R2, P5, R3, R28, 0x1 ;  /* 0x0000001c03027211 */ /* 0x000fc800078a08ff */
[C---:B------:R-:W-:Y:S02]  /*6a40*/  LEA R6, P4, R18.reuse, R28, 0x1 ;  /* 0x0000001c12067211 */ /* 0x040fe400078808ff */
[-C--:B------:R-:W-:Y:S02]  /*6a50*/  LEA.HI.X.SX32 R3, R3, R30.reuse, 0x1, P5 ;  /* 0x0000001e03037211 */ /* 0x080fe400028f0eff */
[C---:B------:R-:W-:Y:S01]  /*6a60*/  ISETP.LT.AND P5, PT, R9.reuse, c[0x0][0x17c], !P0 ;  /* 0x00005f0009007a0c */ /* 0x040fe200047a1270 */
[----:B------:R-:W-:Y:S01]  /*6a70*/  IMAD R9, R9, c[0x0][0x198], RZ ;  /* 0x0000660009097a24 */ /* 0x000fe200078e02ff */
[----:B0-----:R0:W-:Y:S01]  /*6a80*/  @P1 STG.E.U16 [R4.64], R20 ;  /* 0x0000001404001986 */ /* 0x0011e2000c101506 */
[----:B------:R-:W-:Y:S02]  /*6a90*/  ISETP.LT.AND P1, PT, R7, c[0x0][0x17c], !P0 ;  /* 0x00005f0007007a0c */ /* 0x000fe40004721270 */
[----:B------:R-:W-:Y:S01]  /*6aa0*/  LEA.HI.X.SX32 R7, R18, R30, 0x1, P4 ;  /* 0x0000001e12077211 */ /* 0x000fe200020f0eff */
[C---:B------:R-:W-:Y:S01]  /*6ab0*/  IMAD R18, R8.reuse, c[0x0][0x198], RZ ;  /* 0x0000660008127a24 */ /* 0x040fe200078e02ff */
[----:B------:R-:W-:Y:S01]  /*6ac0*/  ISETP.LT.AND P4, PT, R8, c[0x0][0x17c], !P0 ;  /* 0x00005f0008007a0c */ /* 0x000fe20004781270 */
[----:B-1----:R1:W-:Y:S01]  /*6ad0*/  @P3 STG.E.U16 [R2.64], R22 ;  /* 0x0000001602003986 */ /* 0x0023e2000c101506 */
[----:B------:R-:W-:-:S03]  /*6ae0*/  LEA R8, P3, R9, R28, 0x1 ;  /* 0x0000001c09087211 */ /* 0x000fc600078608ff */
[----:B--2---:R2:W-:Y:S01]  /*6af0*/  @P6 STG.E.U16 [R6.64], R24 ;  /* 0x0000001806006986 */ /* 0x0045e2000c101506 */
[----:B------:R-:W-:Y:S02]  /*6b00*/  LEA.HI.X.SX32 R9, R9, R30, 0x1, P3 ;  /* 0x0000001e09097211 */ /* 0x000fe400018f0eff */
[----:B0-----:R-:W-:Y:S02]  /*6b10*/  LEA R4, P6, R18, R28, 0x1 ;  /* 0x0000001c12047211 */ /* 0x001fe400078c08ff */
[----:B------:R-:W-:Y:S01]  /*6b20*/  PRMT R20, R20, 0x7632, R20 ;  /* 0x0000763214147816 */ /* 0x000fe20000000014 */
[----:B----4-:R-:W-:Y:S01]  /*6b30*/  @P5 STG.E.U16 [R8.64], R26 ;  /* 0x0000001a08005986 */ /* 0x010fe2000c101506 */
[----:B------:R-:W-:Y:S02]  /*6b40*/  LEA.HI.X.SX32 R5, R18, R30, 0x1, P6 ;  /* 0x0000001e12057211 */ /* 0x000fe400030f0eff */
[C---:B------:R-:W-:Y:S01]  /*6b50*/  ISETP.LT.AND P3, PT, R16.reuse, c[0x0][0x17c], !P0 ;  /* 0x00005f0010007a0c */ /* 0x040fe20004761270 */
[----:B------:R-:W-:Y:S01]  /*6b60*/  IMAD R16, R16, c[0x0][0x198], RZ ;  /* 0x0000660010107a24 */ /* 0x000fe200078e02ff */
[----:B-1----:R-:W-:Y:S01]  /*6b70*/  PRMT R22, R22, 0x7632, R22 ;  /* 0x0000763216167816 */ /* 0x002fe20000000016 */
[----:B------:R0:W-:Y:S01]  /*6b80*/  @P4 STG.E.U16 [R4.64], R20 ;  /* 0x0000001404004986 */ /* 0x0001e2000c101506 */
[C---:B------:R-:W-:Y:S01]  /*6b90*/  ISETP.LT.AND P4, PT, R15.reuse, c[0x0][0x17c], !P0 ;  /* 0x00005f000f007a0c */ /* 0x040fe20004781270 */
[----:B------:R-:W-:Y:S01]  /*6ba0*/  IMAD R15, R15, c[0x0][0x198], RZ ;  /* 0x000066000f0f7a24 */ /* 0x000fe200078e02ff */
[----:B------:R-:W-:-:S02]  /*6bb0*/  LEA R2, P5, R16, R28, 0x1 ;  /* 0x0000001c10027211 */ /* 0x000fc400078a08ff */
[----:B--2---:R-:W-:Y:S02]  /*6bc0*/  PRMT R24, R24, 0x7632, R24 ;  /* 0x0000763218187816 */ /* 0x004fe40000000018 */
[----:B------:R-:W-:Y:S01]  /*6bd0*/  LEA.HI.X.SX32 R3, R16, R30, 0x1, P5 ;  /* 0x0000001e10037211 */ /* 0x000fe200028f0eff */
[----:B------:R-:W-:Y:S01]  /*6be0*/  IMAD.MOV.U32 R16, RZ, RZ, c[0x0][0x198] ;  /* 0x00006600ff107624 */ /* 0x000fe200078e00ff */
[----:B------:R-:W-:Y:S02]  /*6bf0*/  LEA R6, P6, R15, R28, 0x1 ;  /* 0x0000001c0f067211 */ /* 0x000fe400078c08ff */
[C---:B------:R-:W-:Y:S01]  /*6c00*/  ISETP.LT.AND P5, PT, R195.reuse, c[0x0][0x17c], !P0 ;  /* 0x00005f00c3007a0c */ /* 0x040fe200047a1270 */
[----:B------:R-:W-:Y:S01]  /*6c10*/  IMAD R195, R195, c[0x0][0x198], RZ ;  /* 0x00006600c3c37a24 */ /* 0x000fe200078e02ff */
[----:B------:R-:W-:Y:S01]  /*6c20*/  LEA.HI.X.SX32 R7, R15, R30, 0x1, P6 ;  /* 0x0000001e0f077211 */ /* 0x000fe200030f0eff */
[----:B------:R-:W-:Y:S01]  /*6c30*/  IMAD R17, R16, 0x40, R17 ;  /* 0x0000004010117824 */ /* 0x000fe200078e0211 */
[----:B------:R1:W-:Y:S01]  /*6c40*/  @P3 STG.E.U16 [R2.64], R22 ;  /* 0x0000001602003986 */ /* 0x0003e2000c101506 */
[----:B------:R-:W-:-:S02]  /*6c50*/  ISETP.LT.AND P3, PT, R14, c[0x0][0x17c], !P0 ;  /* 0x00005f000e007a0c */ /* 0x000fc40004761270 */
[-C--:B0-----:R-:W-:Y:S01]  /*6c60*/  LEA R4, P6, R195, R28.reuse, 0x1 ;  /* 0x0000001cc3047211 */ /* 0x081fe200078c08ff */
[----:B------:R0:W-:Y:S01]  /*6c70*/  @P4 STG.E.U16 [R6.64], R24 ;  /* 0x0000001806004986 */ /* 0x0001e2000c101506 */
[----:B------:R-:W-:Y:S02]  /*6c80*/  LEA R8, P4, R17, R28, 0x1 ;  /* 0x0000001c11087211 */ /* 0x000fe400078808ff */
[----:B------:R-:W-:Y:S02]  /*6c90*/  PRMT R26, R26, 0x7632, R26 ;  /* 0x000076321a1a7816 */ /* 0x000fe4000000001a */
[-C--:B------:R-:W-:Y:S02]  /*6ca0*/  LEA.HI.X.SX32 R5, R195, R30.reuse, 0x1, P6 ;  /* 0x0000001ec3057211 */ /* 0x080fe400030f0eff */
[----:B------:R-:W-:Y:S01]  /*6cb0*/  LEA.HI.X.SX32 R9, R17, R30, 0x1, P4 ;  /* 0x0000001e11097211 */ /* 0x000fe200020f0eff */
[----:B-1----:R-:W-:Y:S01]  /*6cc0*/  IMAD R3, R16, 0x8, R17 ;  /* 0x0000000810037824 */ /* 0x002fe200078e0211 */
[----:B------:R-:W-:Y:S01]  /*6cd0*/  ISETP.LT.AND P4, PT, R10, c[0x0][0x17c], !P0 ;  /* 0x00005f000a007a0c */ /* 0x000fe20004781270 */
[----:B------:R1:W-:Y:S01]  /*6ce0*/  @P5 STG.E.U16 [R4.64], R26 ;  /* 0x0000001a04005986 */ /* 0x0003e2000c101506 */
[----:B------:R-:W-:Y:S01]  /*6cf0*/  ISETP.LT.AND P5, PT, R11, c[0x0][0x17c], !P0 ;  /* 0x00005f000b007a0c */ /* 0x000fe200047a1270 */
[----:B------:R-:W-:Y:S01]  /*6d00*/  IMAD R10, R16, 0x8, R3 ;  /* 0x00000008100a7824 */ /* 0x000fe200078e0203 */
[----:B------:R-:W-:Y:S01]  /*6d10*/  LEA R2, P6, R3, R28, 0x1 ;  /* 0x0000001c03027211 */ /* 0x000fe200078c08ff */
[----:B------:R-:W-:Y:S01]  /*6d20*/  @P3 STG.E.U16 [R8.64], R21 ;  /* 0x0000001508003986 */ /* 0x000fe2000c101506 */
[----:B------:R-:W-:-:S02]  /*6d30*/  IMAD R17, R0, c[0x0][0x198], RZ ;  /* 0x0000660000117a24 */ /* 0x000fc400078e02ff */
[----:B------:R-:W-:Y:S01]  /*6d40*/  IMAD R11, R16, 0x8, R10 ;  /* 0x00000008100b7824 */ /* 0x000fe200078e020a */
[----:B------:R-:W-:-:S03]  /*6d50*/  LEA.HI.X.SX32 R3, R3, R30, 0x1, P6 ;  /* 0x0000001e03037211 */ /* 0x000fc600030f0eff */
[----:B------:R-:W-:Y:S01]  /*6d60*/  IMAD R14, R16, 0x8, R11 ;  /* 0x00000008100e7824 */ /* 0x000fe200078e020b */
[CC--:B0-----:R-:W-:Y:S01]  /*6d70*/  LEA R6, P3, R11.reuse, R28.reuse, 0x1 ;  /* 0x0000001c0b067211 */ /* 0x0c1fe200078608ff */
[----:B------:R0:W-:Y:S01]  /*6d80*/  @P1 STG.E.U16 [R2.64], R23 ;  /* 0x0000001702001986 */ /* 0x0001e2000c101506 */
[----:B-1----:R-:W-:Y:S01]  /*6d90*/  LEA R4, P1, R10, R28, 0x1 ;  /* 0x0000001c0a047211 */ /* 0x002fe200078208ff */
[----:B------:R-:W-:Y:S01]  /*6da0*/  IMAD R15, R16, 0x8, R14 ;  /* 0x00000008100f7824 */ /* 0x000fe200078e020e */
[-C--:B------:R-:W-:Y:S02]  /*6db0*/  LEA.HI.X.SX32 R7, R11, R30.reuse, 0x1, P3 ;  /* 0x0000001e0b077211 */ /* 0x080fe400018f0eff */
[----:B------:R-:W-:Y:S01]  /*6dc0*/  LEA.HI.X.SX32 R5, R10, R30, 0x1, P1 ;  /* 0x0000001e0a057211 */ /* 0x000fe200008f0eff */
[----:B------:R-:W-:Y:S01]  /*6dd0*/  IMAD R16, R16, 0x8, R15 ;  /* 0x0000000810107824 */ /* 0x000fe200078e020f */
[----:B------:R-:W-:Y:S02]  /*6de0*/  LEA R10, P1, R14, R28, 0x1 ;  /* 0x0000001c0e0a7211 */ /* 0x000fe400078208ff */
[----:B------:R-:W-:Y:S01]  /*6df0*/  ISETP.LT.AND P3, PT, R12, c[0x0][0x17c], !P0 ;  /* 0x00005f000c007a0c */ /* 0x000fe20004761270 */
[----:B------:R1:W-:Y:S01]  /*6e00*/  @P5 STG.E.U16 [R4.64], R25 ;  /* 0x0000001904005986 */ /* 0x0003e2000c101506 */
[----:B------:R-:W-:-:S02]  /*6e10*/  LEA.HI.X.SX32 R11, R14, R30, 0x1, P1 ;  /* 0x0000001e0e0b7211 */ /* 0x000fc400008f0eff */
[CC--:B0-----:R-:W-:Y:S01]  /*6e20*/  LEA R2, P1, R16.reuse, R28.reuse, 0x1 ;  /* 0x0000001c10027211 */ /* 0x0c1fe200078208ff */
[----:B------:R1:W-:Y:S01]  /*6e30*/  @P4 STG.E.U16 [R6.64], R27 ;  /* 0x0000001b06004986 */ /* 0x0003e2000c101506 */
[----:B------:R-:W-:Y:S02]  /*6e40*/  LEA R8, P6, R15, R28, 0x1 ;  /* 0x0000001c0f087211 */ /* 0x000fe400078c08ff */
[----:B------:R-:W-:Y:S02]  /*6e50*/  LEA.HI.X.SX32 R3, R16, R30, 0x1, P1 ;  /* 0x0000001e10037211 */ /* 0x000fe400008f0eff */
[----:B------:R-:W-:Y:S02]  /*6e60*/  ISETP.LT.AND P1, PT, R13, c[0x0][0x17c], !P0 ;  /* 0x00005f000d007a0c */ /* 0x000fe40004721270 */
[----:B------:R-:W-:Y:S02]  /*6e70*/  ISETP.LT.AND P0, PT, R0, c[0x0][0x17c], !P0 ;  /* 0x00005f0000007a0c */ /* 0x000fe40004701270 */
[----:B------:R-:W-:-:S02]  /*6e80*/  PRMT R21, R21, 0x7632, R21 ;  /* 0x0000763215157816 */ /* 0x000fc40000000015 */
[----:B------:R-:W-:Y:S02]  /*6e90*/  LEA.HI.X.SX32 R9, R15, R30, 0x1, P6 ;  /* 0x0000001e0f097211 */ /* 0x000fe400030f0eff */
[----:B------:R-:W-:Y:S01]  /*6ea0*/  PRMT R23, R23, 0x7632, R23 ;  /* 0x0000763217177816 */ /* 0x000fe20000000017 */
[----:B------:R1:W-:Y:S01]  /*6eb0*/  @P3 STG.E.U16 [R10.64], R21 ;  /* 0x000000150a003986 */ /* 0x0003e2000c101506 */
[----:B------:R-:W-:Y:S02]  /*6ec0*/  PRMT R0, R25, 0x7632, R0 ;  /* 0x0000763219007816 */ /* 0x000fe40000000000 */
[C---:B------:R-:W-:Y:S01]  /*6ed0*/  LEA R12, P6, R17.reuse, R28, 0x1 ;  /* 0x0000001c110c7211 */ /* 0x040fe200078c08ff */
[----:B------:R1:W-:Y:S03]  /*6ee0*/  @P2 STG.E.U16 [R8.64], R23 ;  /* 0x0000001708002986 */ /* 0x0003e6000c101506 */
[----:B------:R-:W-:Y:S01]  /*6ef0*/  LEA.HI.X.SX32 R13, R17, R30, 0x1, P6 ;  /* 0x0000001e110d7211 */ /* 0x000fe200030f0eff */
[----:B------:R1:W-:Y:S01]  /*6f00*/  @P1 STG.E.U16 [R2.64], R0 ;  /* 0x0000000002001986 */ /* 0x0003e2000c101506 */
[----:B------:R-:W-:Y:S07]  /*6f10*/  @!P0 EXIT ;  /* 0x000000000000894d */ /* 0x000fee0003800000 */
[----:B-1----:R-:W-:-:S05]  /*6f20*/  PRMT R6, R27, 0x7632, R6 ;  /* 0x000076321b067816 */ /* 0x002fca0000000006 */
[----:B------:R-:W-:Y:S01]  /*6f30*/  STG.E.U16 [R12.64], R6 ;  /* 0x000000060c007986 */ /* 0x000fe2000c101506 */
[----:B------:R-:W-:Y:S05]  /*6f40*/  EXIT ;  /* 0x000000000000794d */ /* 0x000fea0003800000 */
.L_x_4:
[----:B------:R-:W-:-:S00]  /*6f50*/  BRA `(.L_x_4) ;  /* 0xfffffff000007947 */ /* 0x000fc0000383ffff */
[----:B------:R-:W-:-:S00]  /*6f60*/  NOP ;  /* 0x0000000000007918 */ /* 0x000fc00000000000 */
        /* <DEDUP_REMOVED lines=9> */
.L_x_5:


//--------------------- .nv.shared.matmul_kernel  --------------------------
	.section	.nv.shared.matmul_kernel,"aw",@nobits
	.sectionflags	@""
	.align	16
